	.target	sm_90a

	.elftype	@"ET_EXEC"


//--------------------- .note.nv.tkinfo           --------------------------
	.section	.note.nv.tkinfo,"",@"SHT_NOTE"
	.sectionflags	@"SHF_NOTE_NV_TKINFO"
	.tkinfo
        /*0018*/ 	.word	0x00000002
        /*0030*/ 	.string	""
        /*0030*/ 	.string	"ptxas"
        /*0030*/ 	.string	"Cuda compilation tools, release 13.0, V13.0.88"
        /*0030*/ 	.string	"Build cuda_13.0.r13.0/compiler.36424714_0"
        /*0030*/ 	.string	"-arch sm_90a -m 64 "



//--------------------- .note.nv.cuinfo           --------------------------
	.section	.note.nv.cuinfo,"",@"SHT_NOTE"
	.sectionflags	@"SHF_NOTE_NV_CUINFO"
        /*0018*/ 	.short	0x0002
        /*001a*/ 	.short	0x005a
        /*001c*/ 	.short	0x0082
	.zero		2


//--------------------- .nv.info                  --------------------------
	.section	.nv.info,"",@"SHT_CUDA_INFO"
	.align	4


	//----- nvinfo : EIATTR_REGCOUNT
	.align		4
        /*0000*/ 	.byte	0x04, 0x2f
        /*0002*/ 	.short	(.L_12 - .L_11)
	.align		4
.L_11:
        /*0004*/ 	.word	index@(_ZN7cutlass13device_kernelIN5flash19enable_sm80_to_sm89INS1_16FlashAttnFwdSm80INS1_25CollectiveMainloopFwdSm80ILi8ELi1ELb0EN4cute5tupleIJNS5_1CILi128EEENS7_ILi48EEENS7_ILi256EEEEEELi256ENS_6half_tEfNS_4arch4Sm80ELb1ELb0ELb1ELb1ELb0ELb1ELb1ELb0EEENS1_21CollectiveEpilogueFwdINS6_IJS8_SA_S9_EEENS6_IJNS7_ILi1EEESI_SI_EEESC_SE_Li256ELb1ELb1ELb0ELb0EEENS1_19SingleTileSchedulerILb1ELb0ELb1ELi128EEEEEEEEEvNT_6ParamsE)
        /*0008*/ 	.word	0x00000004


	//----- nvinfo : EIATTR_FRAME_SIZE
	.align		4
.L_12:
        /*000c*/ 	.byte	0x04, 0x11
        /*000e*/ 	.short	(.L_14 - .L_13)
	.align		4
.L_13:
        /*0010*/ 	.word	index@(_ZN7cutlass13device_kernelIN5flash19enable_sm80_to_sm89INS1_16FlashAttnFwdSm80INS1_25CollectiveMainloopFwdSm80ILi8ELi1ELb0EN4cute5tupleIJNS5_1CILi128EEENS7_ILi48EEENS7_ILi256EEEEEELi256ENS_6half_tEfNS_4arch4Sm80ELb1ELb0ELb1ELb1ELb0ELb1ELb1ELb0EEENS1_21CollectiveEpilogueFwdINS6_IJS8_SA_S9_EEENS6_IJNS7_ILi1EEESI_SI_EEESC_SE_Li256ELb1ELb1ELb0ELb0EEENS1_19SingleTileSchedulerILb1ELb0ELb1ELi128EEEEEEEEEvNT_6ParamsE)
        /*0014*/ 	.word	0x00000000


	//----- nvinfo : EIATTR_REGCOUNT
	.align		4
.L_14:
        /*0018*/ 	.byte	0x04, 0x2f
        /*001a*/ 	.short	(.L_16 - .L_15)
	.align		4
.L_15:
        /*001c*/ 	.word	index@(_ZN7cutlass13device_kernelIN5flash19enable_sm80_to_sm89INS1_16FlashAttnFwdSm80INS1_25CollectiveMainloopFwdSm80ILi8ELi1ELb0EN4cute5tupleIJNS5_1CILi128EEENS7_ILi96EEENS7_ILi256EEEEEELi256ENS_6half_tEfNS_4arch4Sm80ELb1ELb0ELb1ELb1ELb0ELb0ELb1ELb0EEENS1_21CollectiveEpilogueFwdINS6_IJS8_SA_S9_EEENS6_IJNS7_ILi1EEESI_SI_EEESC_SE_Li256ELb1ELb1ELb0ELb0EEENS1_19SingleTileSchedulerILb1ELb0ELb1ELi128EEEEEEEEEvNT_6ParamsE)
        /*0020*/ 	.word	0x00000004


	//----- nvinfo : EIATTR_FRAME_SIZE
	.align		4
.L_16:
        /*0024*/ 	.byte	0x04, 0x11
        /*0026*/ 	.short	(.L_18 - .L_17)
	.align		4
.L_17:
        /*0028*/ 	.word	index@(_ZN7cutlass13device_kernelIN5flash19enable_sm80_to_sm89INS1_16FlashAttnFwdSm80INS1_25CollectiveMainloopFwdSm80ILi8ELi1ELb0EN4cute5tupleIJNS5_1CILi128EEENS7_ILi96EEENS7_ILi256EEEEEELi256ENS_6half_tEfNS_4arch4Sm80ELb1ELb0ELb1ELb1ELb0ELb0ELb1ELb0EEENS1_21CollectiveEpilogueFwdINS6_IJS8_SA_S9_EEENS6_IJNS7_ILi1EEESI_SI_EEESC_SE_Li256ELb1ELb1ELb0ELb0EEENS1_19SingleTileSchedulerILb1ELb0ELb1ELi128EEEEEEEEEvNT_6ParamsE)
        /*002c*/ 	.word	0x00000000


	//----- nvinfo : EIATTR_REGCOUNT
	.align		4
.L_18:
        /*0030*/ 	.byte	0x04, 0x2f
        /*0032*/ 	.short	(.L_20 - .L_19)
	.align		4
.L_19:
        /*0034*/ 	.word	index@(_ZN7cutlass13device_kernelIN5flash19enable_sm80_to_sm89INS1_16FlashAttnFwdSm80INS1_25CollectiveMainloopFwdSm80ILi8ELi1ELb0EN4cute5tupleIJNS5_1CILi128EEENS7_ILi96EEENS7_ILi256EEEEEELi256ENS_6half_tEfNS_4arch4Sm80ELb1ELb0ELb1ELb0ELb0ELb0ELb1ELb0EEENS1_21CollectiveEpilogueFwdINS6_IJS8_SA_S9_EEENS6_IJNS7_ILi1EEESI_SI_EEESC_SE_Li256ELb0ELb1ELb0ELb0EEENS1_30DynamicPersistentTileSchedulerILi256ELi256ELb0ELb1ELb0EEEEEEEEEvNT_6ParamsE)
        /*0038*/ 	.word	0x00000004


	//----- nvinfo : EIATTR_FRAME_SIZE
	.align		4
.L_20:
        /*003c*/ 	.byte	0x04, 0x11
        /*003e*/ 	.short	(.L_22 - .L_21)
	.align		4
.L_21:
        /*0040*/ 	.word	index@(_ZN7cutlass13device_kernelIN5flash19enable_sm80_to_sm89INS1_16FlashAttnFwdSm80INS1_25CollectiveMainloopFwdSm80ILi8ELi1ELb0EN4cute5tupleIJNS5_1CILi128EEENS7_ILi96EEENS7_ILi256EEEEEELi256ENS_6half_tEfNS_4arch4Sm80ELb1ELb0ELb1ELb0ELb0ELb0ELb1ELb0EEENS1_21CollectiveEpilogueFwdINS6_IJS8_SA_S9_EEENS6_IJNS7_ILi1EEESI_SI_EEESC_SE_Li256ELb0ELb1ELb0ELb0EEENS1_30DynamicPersistentTileSchedulerILi256ELi256ELb0ELb1ELb0EEEEEEEEEvNT_6ParamsE)
        /*0044*/ 	.word	0x00000000


	//----- nvinfo : EIATTR_REGCOUNT
	.align		4
.L_22:
        /*0048*/ 	.byte	0x04, 0x2f
        /*004a*/ 	.short	(.L_24 - .L_23)
	.align		4
.L_23:
        /*004c*/ 	.word	index@(_ZN7cutlass13device_kernelIN5flash19enable_sm80_to_sm89INS1_16FlashAttnFwdSm80INS1_25CollectiveMainloopFwdSm80ILi8ELi1ELb0EN4cute5tupleIJNS5_1CILi128EEENS7_ILi48EEENS7_ILi256EEEEEELi256ENS_6half_tEfNS_4arch4Sm80ELb0ELb1ELb1ELb1ELb0ELb1ELb1ELb0EEENS1_21CollectiveEpilogueFwdINS6_IJS8_SA_S9_EEENS6_IJNS7_ILi1EEESI_SI_EEESC_SE_Li256ELb1ELb1ELb0ELb0EEENS1_19SingleTileSchedulerILb1ELb0ELb1ELi128EEEEEEEEEvNT_6ParamsE)
        /*0050*/ 	.word	0x00000004


	//----- nvinfo : EIATTR_FRAME_SIZE
	.align		4
.L_24:
        /*0054*/ 	.byte	0x04, 0x11
        /*0056*/ 	.short	(.L_26 - .L_25)
	.align		4
.L_25:
        /*0058*/ 	.word	index@(_ZN7cutlass13device_kernelIN5flash19enable_sm80_to_sm89INS1_16FlashAttnFwdSm80INS1_25CollectiveMainloopFwdSm80ILi8ELi1ELb0EN4cute5tupleIJNS5_1CILi128EEENS7_ILi48EEENS7_ILi256EEEEEELi256ENS_6half_tEfNS_4arch4Sm80ELb0ELb1ELb1ELb1ELb0ELb1ELb1ELb0EEENS1_21CollectiveEpilogueFwdINS6_IJS8_SA_S9_EEENS6_IJNS7_ILi1EEESI_SI_EEESC_SE_Li256ELb1ELb1ELb0ELb0EEENS1_19SingleTileSchedulerILb1ELb0ELb1ELi128EEEEEEEEEvNT_6ParamsE)
        /*005c*/ 	.word	0x00000000


	//----- nvinfo : EIATTR_REGCOUNT
	.align		4
.L_26:
        /*0060*/ 	.byte	0x04, 0x2f
        /*0062*/ 	.short	(.L_28 - .L_27)
	.align		4
.L_27:
        /*0064*/ 	.word	index@(_ZN7cutlass13device_kernelIN5flash19enable_sm80_to_sm89INS1_16FlashAttnFwdSm80INS1_25CollectiveMainloopFwdSm80ILi8ELi1ELb0EN4cute5tupleIJNS5_1CILi128EEENS7_ILi64EEENS7_ILi256EEEEEELi256ENS_6half_tEfNS_4arch4Sm80ELb0ELb1ELb1ELb1ELb0ELb0ELb1ELb0EEENS1_21CollectiveEpilogueFwdINS6_IJS8_SA_S9_EEENS6_IJNS7_ILi1EEESI_SI_EEESC_SE_Li256ELb1ELb1ELb0ELb0EEENS1_19SingleTileSchedulerILb1ELb0ELb1ELi128EEEEEEEEEvNT_6ParamsE)
        /*0068*/ 	.word	0x00000004


	//----- nvinfo : EIATTR_FRAME_SIZE
	.align		4
.L_28:
        /*006c*/ 	.byte	0x04, 0x11
        /*006e*/ 	.short	(.L_30 - .L_29)
	.align		4
.L_29:
        /*0070*/ 	.word	index@(_ZN7cutlass13device_kernelIN5flash19enable_sm80_to_sm89INS1_16FlashAttnFwdSm80INS1_25CollectiveMainloopFwdSm80ILi8ELi1ELb0EN4cute5tupleIJNS5_1CILi128EEENS7_ILi64EEENS7_ILi256EEEEEELi256ENS_6half_tEfNS_4arch4Sm80ELb0ELb1ELb1ELb1ELb0ELb0ELb1ELb0EEENS1_21CollectiveEpilogueFwdINS6_IJS8_SA_S9_EEENS6_IJNS7_ILi1EEESI_SI_EEESC_SE_Li256ELb1ELb1ELb0ELb0EEENS1_19SingleTileSchedulerILb1ELb0ELb1ELi128EEEEEEEEEvNT_6ParamsE)
        /*0074*/ 	.word	0x00000000


	//----- nvinfo : EIATTR_REGCOUNT
	.align		4
.L_30:
        /*0078*/ 	.byte	0x04, 0x2f
        /*007a*/ 	.short	(.L_32 - .L_31)
	.align		4
.L_31:
        /*007c*/ 	.word	index@(_ZN7cutlass13device_kernelIN5flash19enable_sm80_to_sm89INS1_16FlashAttnFwdSm80INS1_25CollectiveMainloopFwdSm80ILi8ELi1ELb0EN4cute5tupleIJNS5_1CILi128EEENS7_ILi64EEENS7_ILi256EEEEEELi256ENS_6half_tEfNS_4arch4Sm80ELb0ELb1ELb1ELb0ELb0ELb0ELb1ELb0EEENS1_21CollectiveEpilogueFwdINS6_IJS8_SA_S9_EEENS6_IJNS7_ILi1EEESI_SI_EEESC_SE_Li256ELb0ELb1ELb0ELb0EEENS1_19SingleTileSchedulerILb0ELb0ELb1ELi128EEEEEEEEEvNT_6ParamsE)
        /*0080*/ 	.word	0x00000004


	//----- nvinfo : EIATTR_FRAME_SIZE
	.align		4
.L_32:
        /*0084*/ 	.byte	0x04, 0x11
        /*0086*/ 	.short	(.L_34 - .L_33)
	.align		4
.L_33:
        /*0088*/ 	.word	index@(_ZN7cutlass13device_kernelIN5flash19enable_sm80_to_sm89INS1_16FlashAttnFwdSm80INS1_25CollectiveMainloopFwdSm80ILi8ELi1ELb0EN4cute5tupleIJNS5_1CILi128EEENS7_ILi64EEENS7_ILi256EEEEEELi256ENS_6half_tEfNS_4arch4Sm80ELb0ELb1ELb1ELb0ELb0ELb0ELb1ELb0EEENS1_21CollectiveEpilogueFwdINS6_IJS8_SA_S9_EEENS6_IJNS7_ILi1EEESI_SI_EEESC_SE_Li256ELb0ELb1ELb0ELb0EEENS1_19SingleTileSchedulerILb0ELb0ELb1ELi128EEEEEEEEEvNT_6ParamsE)
        /*008c*/ 	.word	0x00000000


	//----- nvinfo : EIATTR_REGCOUNT
	.align		4
.L_34:
        /*0090*/ 	.byte	0x04, 0x2f
        /*0092*/ 	.short	(.L_36 - .L_35)
	.align		4
.L_35:
        /*0094*/ 	.word	index@(_ZN7cutlass13device_kernelIN5flash19enable_sm80_to_sm89INS1_16FlashAttnFwdSm80INS1_25CollectiveMainloopFwdSm80ILi8ELi1ELb0EN4cute5tupleIJNS5_1CILi128EEENS7_ILi48EEENS7_ILi256EEEEEELi256ENS_6half_tEfNS_4arch4Sm80ELb0ELb0ELb1ELb1ELb0ELb1ELb1ELb0EEENS1_21CollectiveEpilogueFwdINS6_IJS8_SA_S9_EEENS6_IJNS7_ILi1EEESI_SI_EEESC_SE_Li256ELb1ELb1ELb0ELb0EEENS1_19SingleTileSchedulerILb1ELb0ELb1ELi128EEEEEEEEEvNT_6ParamsE)
        /*0098*/ 	.word	0x00000004


	//----- nvinfo : EIATTR_FRAME_SIZE
	.align		4
.L_36:
        /*009c*/ 	.byte	0x04, 0x11
        /*009e*/ 	.short	(.L_38 - .L_37)
	.align		4
.L_37:
        /*00a0*/ 	.word	index@(_ZN7cutlass13device_kernelIN5flash19enable_sm80_to_sm89INS1_16FlashAttnFwdSm80INS1_25CollectiveMainloopFwdSm80ILi8ELi1ELb0EN4cute5tupleIJNS5_1CILi128EEENS7_ILi48EEENS7_ILi256EEEEEELi256ENS_6half_tEfNS_4arch4Sm80ELb0ELb0ELb1ELb1ELb0ELb1ELb1ELb0EEENS1_21CollectiveEpilogueFwdINS6_IJS8_SA_S9_EEENS6_IJNS7_ILi1EEESI_SI_EEESC_SE_Li256ELb1ELb1ELb0ELb0EEENS1_19SingleTileSchedulerILb1ELb0ELb1ELi128EEEEEEEEEvNT_6ParamsE)
        /*00a4*/ 	.word	0x00000000


	//----- nvinfo : EIATTR_REGCOUNT
	.align		4
.L_38:
        /*00a8*/ 	.byte	0x04, 0x2f
        /*00aa*/ 	.short	(.L_40 - .L_39)
	.align		4
.L_39:
        /*00ac*/ 	.word	index@(_ZN7cutlass13device_kernelIN5flash19enable_sm80_to_sm89INS1_16FlashAttnFwdSm80INS1_25CollectiveMainloopFwdSm80ILi8ELi1ELb0EN4cute5tupleIJNS5_1CILi128EEENS7_ILi96EEENS7_ILi256EEEEEELi256ENS_6half_tEfNS_4arch4Sm80ELb0ELb0ELb1ELb1ELb0ELb0ELb1ELb0EEENS1_21CollectiveEpilogueFwdINS6_IJS8_SA_S9_EEENS6_IJNS7_ILi1EEESI_SI_EEESC_SE_Li256ELb1ELb1ELb0ELb0EEENS1_19SingleTileSchedulerILb1ELb0ELb1ELi128EEEEEEEEEvNT_6ParamsE)
        /*00b0*/ 	.word	0x00000004


	//----- nvinfo : EIATTR_FRAME_SIZE
	.align		4
.L_40:
        /*00b4*/ 	.byte	0x04, 0x11
        /*00b6*/ 	.short	(.L_42 - .L_41)
	.align		4
.L_41:
        /*00b8*/ 	.word	index@(_ZN7cutlass13device_kernelIN5flash19enable_sm80_to_sm89INS1_16FlashAttnFwdSm80INS1_25CollectiveMainloopFwdSm80ILi8ELi1ELb0EN4cute5tupleIJNS5_1CILi128EEENS7_ILi96EEENS7_ILi256EEEEEELi256ENS_6half_tEfNS_4arch4Sm80ELb0ELb0ELb1ELb1ELb0ELb0ELb1ELb0EEENS1_21CollectiveEpilogueFwdINS6_IJS8_SA_S9_EEENS6_IJNS7_ILi1EEESI_SI_EEESC_SE_Li256ELb1ELb1ELb0ELb0EEENS1_19SingleTileSchedulerILb1ELb0ELb1ELi128EEEEEEEEEvNT_6ParamsE)
        /*00bc*/ 	.word	0x00000000


	//----- nvinfo : EIATTR_REGCOUNT
	.align		4
.L_42:
        /*00c0*/ 	.byte	0x04, 0x2f
        /*00c2*/ 	.short	(.L_44 - .L_43)
	.align		4
.L_43:
        /*00c4*/ 	.word	index@(_ZN7cutlass13device_kernelIN5flash19enable_sm80_to_sm89INS1_16FlashAttnFwdSm80INS1_25CollectiveMainloopFwdSm80ILi8ELi1ELb0EN4cute5tupleIJNS5_1CILi128EEENS7_ILi96EEENS7_ILi256EEEEEELi256ENS_6half_tEfNS_4arch4Sm80ELb0ELb0ELb1ELb0ELb0ELb0ELb1ELb0EEENS1_21CollectiveEpilogueFwdINS6_IJS8_SA_S9_EEENS6_IJNS7_ILi1EEESI_SI_EEESC_SE_Li256ELb0ELb1ELb0ELb0EEENS1_19SingleTileSchedulerILb0ELb0ELb1ELi128EEEEEEEEEvNT_6ParamsE)
        /*00c8*/ 	.word	0x00000004


	//----- nvinfo : EIATTR_FRAME_SIZE
	.align		4
.L_44:
        /*00cc*/ 	.byte	0x04, 0x11
        /*00ce*/ 	.short	(.L_46 - .L_45)
	.align		4
.L_45:
        /*00d0*/ 	.word	index@(_ZN7cutlass13device_kernelIN5flash19enable_sm80_to_sm89INS1_16FlashAttnFwdSm80INS1_25CollectiveMainloopFwdSm80ILi8ELi1ELb0EN4cute5tupleIJNS5_1CILi128EEENS7_ILi96EEENS7_ILi256EEEEEELi256ENS_6half_tEfNS_4arch4Sm80ELb0ELb0ELb1ELb0ELb0ELb0ELb1ELb0EEENS1_21CollectiveEpilogueFwdINS6_IJS8_SA_S9_EEENS6_IJNS7_ILi1EEESI_SI_EEESC_SE_Li256ELb0ELb1ELb0ELb0EEENS1_19SingleTileSchedulerILb0ELb0ELb1ELi128EEEEEEEEEvNT_6ParamsE)
        /*00d4*/ 	.word	0x00000000


	//----- nvinfo : EIATTR_REGCOUNT
	.align		4
.L_46:
        /*00d8*/ 	.byte	0x04, 0x2f
        /*00da*/ 	.short	(.L_48 - .L_47)
	.align		4
.L_47:
        /*00dc*/ 	.word	index@(_ZN7cutlass13device_kernelIN5flash19enable_sm80_to_sm89INS1_16FlashAttnFwdSm80INS1_25CollectiveMainloopFwdSm80ILi8ELi1ELb0EN4cute5tupleIJNS5_1CILi128EEENS7_ILi32EEENS7_ILi256EEEEEELi256ENS_6half_tEfNS_4arch4Sm80ELb1ELb0ELb1ELb1ELb0ELb1ELb1ELb0EEENS1_21CollectiveEpilogueFwdINS6_IJS8_SA_S9_EEENS6_IJNS7_ILi1EEESI_SI_EEESC_SE_Li256ELb1ELb1ELb0ELb0EEENS1_19SingleTileSchedulerILb1ELb0ELb1ELi128EEEEEEEEEvNT_6ParamsE)
        /*00e0*/ 	.word	0x00000004


	//----- nvinfo : EIATTR_FRAME_SIZE
	.align		4
.L_48:
        /*00e4*/ 	.byte	0x04, 0x11
        /*00e6*/ 	.short	(.L_50 - .L_49)
	.align		4
.L_49:
        /*00e8*/ 	.word	index@(_ZN7cutlass13device_kernelIN5flash19enable_sm80_to_sm89INS1_16FlashAttnFwdSm80INS1_25CollectiveMainloopFwdSm80ILi8ELi1ELb0EN4cute5tupleIJNS5_1CILi128EEENS7_ILi32EEENS7_ILi256EEEEEELi256ENS_6half_tEfNS_4arch4Sm80ELb1ELb0ELb1ELb1ELb0ELb1ELb1ELb0EEENS1_21CollectiveEpilogueFwdINS6_IJS8_SA_S9_EEENS6_IJNS7_ILi1EEESI_SI_EEESC_SE_Li256ELb1ELb1ELb0ELb0EEENS1_19SingleTileSchedulerILb1ELb0ELb1ELi128EEEEEEEEEvNT_6ParamsE)
        /*00ec*/ 	.word	0x00000000


	//----- nvinfo : EIATTR_REGCOUNT
	.align		4
.L_50:
        /*00f0*/ 	.byte	0x04, 0x2f
        /*00f2*/ 	.short	(.L_52 - .L_51)
	.align		4
.L_51:
        /*00f4*/ 	.word	index@(_ZN7cutlass13device_kernelIN5flash19enable_sm80_to_sm89INS1_16FlashAttnFwdSm80INS1_25CollectiveMainloopFwdSm80ILi8ELi1ELb1EN4cute5tupleIJNS5_1CILi128EEENS7_ILi64EEENS7_ILi256EEEEEELi256ENS_6half_tEfNS_4arch4Sm80ELb1ELb0ELb1ELb1ELb0ELb0ELb1ELb0EEENS1_21CollectiveEpilogueFwdINS6_IJS8_SA_S9_EEENS6_IJNS7_ILi1EEESI_SI_EEESC_SE_Li256ELb1ELb1ELb0ELb0EEENS1_19SingleTileSchedulerILb1ELb0ELb1ELi128EEEEEEEEEvNT_6ParamsE)
        /*00f8*/ 	.word	0x00000004


	//----- nvinfo : EIATTR_FRAME_SIZE
	.align		4
.L_52:
        /*00fc*/ 	.byte	0x04, 0x11
        /*00fe*/ 	.short	(.L_54 - .L_53)
	.align		4
.L_53:
        /*0100*/ 	.word	index@(_ZN7cutlass13device_kernelIN5flash19enable_sm80_to_sm89INS1_16FlashAttnFwdSm80INS1_25CollectiveMainloopFwdSm80ILi8ELi1ELb1EN4cute5tupleIJNS5_1CILi128EEENS7_ILi64EEENS7_ILi256EEEEEELi256ENS_6half_tEfNS_4arch4Sm80ELb1ELb0ELb1ELb1ELb0ELb0ELb1ELb0EEENS1_21CollectiveEpilogueFwdINS6_IJS8_SA_S9_EEENS6_IJNS7_ILi1EEESI_SI_EEESC_SE_Li256ELb1ELb1ELb0ELb0EEENS1_19SingleTileSchedulerILb1ELb0ELb1ELi128EEEEEEEEEvNT_6ParamsE)
        /*0104*/ 	.word	0x00000000


	//----- nvinfo : EIATTR_REGCOUNT
	.align		4
.L_54:
        /*0108*/ 	.byte	0x04, 0x2f
        /*010a*/ 	.short	(.L_56 - .L_55)
	.align		4
.L_55:
        /*010c*/ 	.word	index@(_ZN7cutlass13device_kernelIN5flash19enable_sm80_to_sm89INS1_16FlashAttnFwdSm80INS1_25CollectiveMainloopFwdSm80ILi8ELi1ELb1EN4cute5tupleIJNS5_1CILi128EEENS7_ILi64EEENS7_ILi256EEEEEELi256ENS_6half_tEfNS_4arch4Sm80ELb1ELb0ELb1ELb0ELb0ELb0ELb1ELb0EEENS1_21CollectiveEpilogueFwdINS6_IJS8_SA_S9_EEENS6_IJNS7_ILi1EEESI_SI_EEESC_SE_Li256ELb0ELb1ELb0ELb0EEENS1_30DynamicPersistentTileSchedulerILi256ELi256ELb0ELb1ELb0EEEEEEEEEvNT_6ParamsE)
        /*0110*/ 	.word	0x00000004


	//----- nvinfo : EIATTR_FRAME_SIZE
	.align		4
.L_56:
        /*0114*/ 	.byte	0x04, 0x11
        /*0116*/ 	.short	(.L_58 - .L_57)
	.align		4
.L_57:
        /*0118*/ 	.word	index@(_ZN7cutlass13device_kernelIN5flash19enable_sm80_to_sm89INS1_16FlashAttnFwdSm80INS1_25CollectiveMainloopFwdSm80ILi8ELi1ELb1EN4cute5tupleIJNS5_1CILi128EEENS7_ILi64EEENS7_ILi256EEEEEELi256ENS_6half_tEfNS_4arch4Sm80ELb1ELb0ELb1ELb0ELb0ELb0ELb1ELb0EEENS1_21CollectiveEpilogueFwdINS6_IJS8_SA_S9_EEENS6_IJNS7_ILi1EEESI_SI_EEESC_SE_Li256ELb0ELb1ELb0ELb0EEENS1_30DynamicPersistentTileSchedulerILi256ELi256ELb0ELb1ELb0EEEEEEEEEvNT_6ParamsE)
        /*011c*/ 	.word	0x00000000


	//----- nvinfo : EIATTR_REGCOUNT
	.align		4
.L_58:
        /*0120*/ 	.byte	0x04, 0x2f
        /*0122*/ 	.short	(.L_60 - .L_59)
	.align		4
.L_59:
        /*0124*/ 	.word	index@(_ZN7cutlass13device_kernelIN5flash19enable_sm80_to_sm89INS1_16FlashAttnFwdSm80INS1_25CollectiveMainloopFwdSm80ILi8ELi1ELb0EN4cute5tupleIJNS5_1CILi128EEENS7_ILi32EEENS7_ILi256EEEEEELi256ENS_6half_tEfNS_4arch4Sm80ELb0ELb1ELb1ELb1ELb0ELb1ELb1ELb0EEENS1_21CollectiveEpilogueFwdINS6_IJS8_SA_S9_EEENS6_IJNS7_ILi1EEESI_SI_EEESC_SE_Li256ELb1ELb1ELb0ELb0EEENS1_19SingleTileSchedulerILb1ELb0ELb1ELi128EEEEEEEEEvNT_6ParamsE)
        /*0128*/ 	.word	0x00000004


	//----- nvinfo : EIATTR_FRAME_SIZE
	.align		4
.L_60:
        /*012c*/ 	.byte	0x04, 0x11
        /*012e*/ 	.short	(.L_62 - .L_61)
	.align		4
.L_61:
        /*0130*/ 	.word	index@(_ZN7cutlass13device_kernelIN5flash19enable_sm80_to_sm89INS1_16FlashAttnFwdSm80INS1_25CollectiveMainloopFwdSm80ILi8ELi1ELb0EN4cute5tupleIJNS5_1CILi128EEENS7_ILi32EEENS7_ILi256EEEEEELi256ENS_6half_tEfNS_4arch4Sm80ELb0ELb1ELb1ELb1ELb0ELb1ELb1ELb0EEENS1_21CollectiveEpilogueFwdINS6_IJS8_SA_S9_EEENS6_IJNS7_ILi1EEESI_SI_EEESC_SE_Li256ELb1ELb1ELb0ELb0EEENS1_19SingleTileSchedulerILb1ELb0ELb1ELi128EEEEEEEEEvNT_6ParamsE)
        /*0134*/ 	.word	0x00000000


	//----- nvinfo : EIATTR_REGCOUNT
	.align		4
.L_62:
        /*0138*/ 	.byte	0x04, 0x2f
        /*013a*/ 	.short	(.L_64 - .L_63)
	.align		4
.L_63:
        /*013c*/ 	.word	index@(_ZN7cutlass13device_kernelIN5flash19enable_sm80_to_sm89INS1_16FlashAttnFwdSm80INS1_25CollectiveMainloopFwdSm80ILi8ELi1ELb1EN4cute5tupleIJNS5_1CILi128EEENS7_ILi48EEENS7_ILi256EEEEEELi256ENS_6half_tEfNS_4arch4Sm80ELb0ELb1ELb1ELb1ELb0ELb0ELb1ELb0EEENS1_21CollectiveEpilogueFwdINS6_IJS8_SA_S9_EEENS6_IJNS7_ILi1EEESI_SI_EEESC_SE_Li256ELb1ELb1ELb0ELb0EEENS1_19SingleTileSchedulerILb1ELb0ELb1ELi128EEEEEEEEEvNT_6ParamsE)
        /*0140*/ 	.word	0x00000004


	//----- nvinfo : EIATTR_FRAME_SIZE
	.align		4
.L_64:
        /*0144*/ 	.byte	0x04, 0x11
        /*0146*/ 	.short	(.L_66 - .L_65)
	.align		4
.L_65:
        /*0148*/ 	.word	index@(_ZN7cutlass13device_kernelIN5flash19enable_sm80_to_sm89INS1_16FlashAttnFwdSm80INS1_25CollectiveMainloopFwdSm80ILi8ELi1ELb1EN4cute5tupleIJNS5_1CILi128EEENS7_ILi48EEENS7_ILi256EEEEEELi256ENS_6half_tEfNS_4arch4Sm80ELb0ELb1ELb1ELb1ELb0ELb0ELb1ELb0EEENS1_21CollectiveEpilogueFwdINS6_IJS8_SA_S9_EEENS6_IJNS7_ILi1EEESI_SI_EEESC_SE_Li256ELb1ELb1ELb0ELb0EEENS1_19SingleTileSchedulerILb1ELb0ELb1ELi128EEEEEEEEEvNT_6ParamsE)
        /*014c*/ 	.word	0x00000000


	//----- nvinfo : EIATTR_REGCOUNT
	.align		4
.L_66:
        /*0150*/ 	.byte	0x04, 0x2f
        /*0152*/ 	.short	(.L_68 - .L_67)
	.align		4
.L_67:
        /*0154*/ 	.word	index@(_ZN7cutlass13device_kernelIN5flash19enable_sm80_to_sm89INS1_16FlashAttnFwdSm80INS1_25CollectiveMainloopFwdSm80ILi8ELi1ELb1EN4cute5tupleIJNS5_1CILi128EEENS7_ILi48EEENS7_ILi256EEEEEELi256ENS_6half_tEfNS_4arch4Sm80ELb0ELb1ELb1ELb0ELb0ELb0ELb1ELb0EEENS1_21CollectiveEpilogueFwdINS6_IJS8_SA_S9_EEENS6_IJNS7_ILi1EEESI_SI_EEESC_SE_Li256ELb0ELb1ELb0ELb0EEENS1_19SingleTileSchedulerILb0ELb0ELb1ELi128EEEEEEEEEvNT_6ParamsE)
        /*0158*/ 	.word	0x00000004


	//----- nvinfo : EIATTR_FRAME_SIZE
	.align		4
.L_68:
        /*015c*/ 	.byte	0x04, 0x11
        /*015e*/ 	.short	(.L_70 - .L_69)
	.align		4
.L_69:
        /*0160*/ 	.word	index@(_ZN7cutlass13device_kernelIN5flash19enable_sm80_to_sm89INS1_16FlashAttnFwdSm80INS1_25CollectiveMainloopFwdSm80ILi8ELi1ELb1EN4cute5tupleIJNS5_1CILi128EEENS7_ILi48EEENS7_ILi256EEEEEELi256ENS_6half_tEfNS_4arch4Sm80ELb0ELb1ELb1ELb0ELb0ELb0ELb1ELb0EEENS1_21CollectiveEpilogueFwdINS6_IJS8_SA_S9_EEENS6_IJNS7_ILi1EEESI_SI_EEESC_SE_Li256ELb0ELb1ELb0ELb0EEENS1_19SingleTileSchedulerILb0ELb0ELb1ELi128EEEEEEEEEvNT_6ParamsE)
        /*0164*/ 	.word	0x00000000


	//----- nvinfo : EIATTR_REGCOUNT
	.align		4
.L_70:
        /*0168*/ 	.byte	0x04, 0x2f
        /*016a*/ 	.short	(.L_72 - .L_71)
	.align		4
.L_71:
        /*016c*/ 	.word	index@(_ZN7cutlass13device_kernelIN5flash19enable_sm80_to_sm89INS1_16FlashAttnFwdSm80INS1_25CollectiveMainloopFwdSm80ILi8ELi1ELb0EN4cute5tupleIJNS5_1CILi128EEENS7_ILi32EEENS7_ILi256EEEEEELi256ENS_6half_tEfNS_4arch4Sm80ELb0ELb0ELb1ELb1ELb0ELb1ELb1ELb0EEENS1_21CollectiveEpilogueFwdINS6_IJS8_SA_S9_EEENS6_IJNS7_ILi1EEESI_SI_EEESC_SE_Li256ELb1ELb1ELb0ELb0EEENS1_19SingleTileSchedulerILb1ELb0ELb1ELi128EEEEEEEEEvNT_6ParamsE)
        /*0170*/ 	.word	0x00000004


	//----- nvinfo : EIATTR_FRAME_SIZE
	.align		4
.L_72:
        /*0174*/ 	.byte	0x04, 0x11
        /*0176*/ 	.short	(.L_74 - .L_73)
	.align		4
.L_73:
        /*0178*/ 	.word	index@(_ZN7cutlass13device_kernelIN5flash19enable_sm80_to_sm89INS1_16FlashAttnFwdSm80INS1_25CollectiveMainloopFwdSm80ILi8ELi1ELb0EN4cute5tupleIJNS5_1CILi128EEENS7_ILi32EEENS7_ILi256EEEEEELi256ENS_6half_tEfNS_4arch4Sm80ELb0ELb0ELb1ELb1ELb0ELb1ELb1ELb0EEENS1_21CollectiveEpilogueFwdINS6_IJS8_SA_S9_EEENS6_IJNS7_ILi1EEESI_SI_EEESC_SE_Li256ELb1ELb1ELb0ELb0EEENS1_19SingleTileSchedulerILb1ELb0ELb1ELi128EEEEEEEEEvNT_6ParamsE)
        /*017c*/ 	.word	0x00000000


	//----- nvinfo : EIATTR_REGCOUNT
	.align		4
.L_74:
        /*0180*/ 	.byte	0x04, 0x2f
        /*0182*/ 	.short	(.L_76 - .L_75)
	.align		4
.L_75:
        /*0184*/ 	.word	index@(_ZN7cutlass13device_kernelIN5flash19enable_sm80_to_sm89INS1_16FlashAttnFwdSm80INS1_25CollectiveMainloopFwdSm80ILi8ELi1ELb1EN4cute5tupleIJNS5_1CILi128EEENS7_ILi64EEENS7_ILi256EEEEEELi256ENS_6half_tEfNS_4arch4Sm80ELb0ELb0ELb1ELb1ELb0ELb0ELb1ELb0EEENS1_21CollectiveEpilogueFwdINS6_IJS8_SA_S9_EEENS6_IJNS7_ILi1EEESI_SI_EEESC_SE_Li256ELb1ELb1ELb0ELb0EEENS1_19SingleTileSchedulerILb1ELb0ELb1ELi128EEEEEEEEEvNT_6ParamsE)
        /*0188*/ 	.word	0x00000004


	//----- nvinfo : EIATTR_FRAME_SIZE
	.align		4
.L_76:
        /*018c*/ 	.byte	0x04, 0x11
        /*018e*/ 	.short	(.L_78 - .L_77)
	.align		4
.L_77:
        /*0190*/ 	.word	index@(_ZN7cutlass13device_kernelIN5flash19enable_sm80_to_sm89INS1_16FlashAttnFwdSm80INS1_25CollectiveMainloopFwdSm80ILi8ELi1ELb1EN4cute5tupleIJNS5_1CILi128EEENS7_ILi64EEENS7_ILi256EEEEEELi256ENS_6half_tEfNS_4arch4Sm80ELb0ELb0ELb1ELb1ELb0ELb0ELb1ELb0EEENS1_21CollectiveEpilogueFwdINS6_IJS8_SA_S9_EEENS6_IJNS7_ILi1EEESI_SI_EEESC_SE_Li256ELb1ELb1ELb0ELb0EEENS1_19SingleTileSchedulerILb1ELb0ELb1ELi128EEEEEEEEEvNT_6ParamsE)
        /*0194*/ 	.word	0x00000000


	//----- nvinfo : EIATTR_REGCOUNT
	.align		4
.L_78:
        /*0198*/ 	.byte	0x04, 0x2f
        /*019a*/ 	.short	(.L_80 - .L_79)
	.align		4
.L_79:
        /*019c*/ 	.word	index@(_ZN7cutlass13device_kernelIN5flash19enable_sm80_to_sm89INS1_16FlashAttnFwdSm80INS1_25CollectiveMainloopFwdSm80ILi8ELi1ELb1EN4cute5tupleIJNS5_1CILi128EEENS7_ILi64EEENS7_ILi256EEEEEELi256ENS_6half_tEfNS_4arch4Sm80ELb0ELb0ELb1ELb0ELb0ELb0ELb1ELb0EEENS1_21CollectiveEpilogueFwdINS6_IJS8_SA_S9_EEENS6_IJNS7_ILi1EEESI_SI_EEESC_SE_Li256ELb0ELb1ELb0ELb0EEENS1_19SingleTileSchedulerILb0ELb0ELb1ELi128EEEEEEEEEvNT_6ParamsE)
        /*01a0*/ 	.word	0x00000004


	//----- nvinfo : EIATTR_FRAME_SIZE
	.align		4
.L_80:
        /*01a4*/ 	.byte	0x04, 0x11
        /*01a6*/ 	.short	(.L_82 - .L_81)
	.align		4
.L_81:
        /*01a8*/ 	.word	index@(_ZN7cutlass13device_kernelIN5flash19enable_sm80_to_sm89INS1_16FlashAttnFwdSm80INS1_25CollectiveMainloopFwdSm80ILi8ELi1ELb1EN4cute5tupleIJNS5_1CILi128EEENS7_ILi64EEENS7_ILi256EEEEEELi256ENS_6half_tEfNS_4arch4Sm80ELb0ELb0ELb1ELb0ELb0ELb0ELb1ELb0EEENS1_21CollectiveEpilogueFwdINS6_IJS8_SA_S9_EEENS6_IJNS7_ILi1EEESI_SI_EEESC_SE_Li256ELb0ELb1ELb0ELb0EEENS1_19SingleTileSchedulerILb0ELb0ELb1ELi128EEEEEEEEEvNT_6ParamsE)
        /*01ac*/ 	.word	0x00000000


	//----- nvinfo : EIATTR_MIN_STACK_SIZE
	.align		4
.L_82:
        /*01b0*/ 	.byte	0x04, 0x12
        /*01b2*/ 	.short	(.L_84 - .L_83)
	.align		4
.L_83:
        /*01b4*/ 	.word	index@(_ZN7cutlass13device_kernelIN5flash19enable_sm80_to_sm89INS1_16FlashAttnFwdSm80INS1_25CollectiveMainloopFwdSm80ILi8ELi1ELb1EN4cute5tupleIJNS5_1CILi128EEENS7_ILi64EEENS7_ILi256EEEEEELi256ENS_6half_tEfNS_4arch4Sm80ELb0ELb0ELb1ELb0ELb0ELb0ELb1ELb0EEENS1_21CollectiveEpilogueFwdINS6_IJS8_SA_S9_EEENS6_IJNS7_ILi1EEESI_SI_EEESC_SE_Li256ELb0ELb1ELb0ELb0EEENS1_19SingleTileSchedulerILb0ELb0ELb1ELi128EEEEEEEEEvNT_6ParamsE)
        /*01b8*/ 	.word	0x00000000


	//----- nvinfo : EIATTR_MIN_STACK_SIZE
	.align		4
.L_84:
        /*01bc*/ 	.byte	0x04, 0x12
        /*01be*/ 	.short	(.L_86 - .L_85)
	.align		4
.L_85:
        /*01c0*/ 	.word	index@(_ZN7cutlass13device_kernelIN5flash19enable_sm80_to_sm89INS1_16FlashAttnFwdSm80INS1_25CollectiveMainloopFwdSm80ILi8ELi1ELb1EN4cute5tupleIJNS5_1CILi128EEENS7_ILi64EEENS7_ILi256EEEEEELi256ENS_6half_tEfNS_4arch4Sm80ELb0ELb0ELb1ELb1ELb0ELb0ELb1ELb0EEENS1_21CollectiveEpilogueFwdINS6_IJS8_SA_S9_EEENS6_IJNS7_ILi1EEESI_SI_EEESC_SE_Li256ELb1ELb1ELb0ELb0EEENS1_19SingleTileSchedulerILb1ELb0ELb1ELi128EEEEEEEEEvNT_6ParamsE)
        /*01c4*/ 	.word	0x00000000


	//----- nvinfo : EIATTR_MIN_STACK_SIZE
	.align		4
.L_86:
        /*01c8*/ 	.byte	0x04, 0x12
        /*01ca*/ 	.short	(.L_88 - .L_87)
	.align		4
.L_87:
        /*01cc*/ 	.word	index@(_ZN7cutlass13device_kernelIN5flash19enable_sm80_to_sm89INS1_16FlashAttnFwdSm80INS1_25CollectiveMainloopFwdSm80ILi8ELi1ELb0EN4cute5tupleIJNS5_1CILi128EEENS7_ILi32EEENS7_ILi256EEEEEELi256ENS_6half_tEfNS_4arch4Sm80ELb0ELb0ELb1ELb1ELb0ELb1ELb1ELb0EEENS1_21CollectiveEpilogueFwdINS6_IJS8_SA_S9_EEENS6_IJNS7_ILi1EEESI_SI_EEESC_SE_Li256ELb1ELb1ELb0ELb0EEENS1_19SingleTileSchedulerILb1ELb0ELb1ELi128EEEEEEEEEvNT_6ParamsE)
        /*01d0*/ 	.word	0x00000000


	//----- nvinfo : EIATTR_MIN_STACK_SIZE
	.align		4
.L_88:
        /*01d4*/ 	.byte	0x04, 0x12
        /*01d6*/ 	.short	(.L_90 - .L_89)
	.align		4
.L_89:
        /*01d8*/ 	.word	index@(_ZN7cutlass13device_kernelIN5flash19enable_sm80_to_sm89INS1_16FlashAttnFwdSm80INS1_25CollectiveMainloopFwdSm80ILi8ELi1ELb1EN4cute5tupleIJNS5_1CILi128EEENS7_ILi48EEENS7_ILi256EEEEEELi256ENS_6half_tEfNS_4arch4Sm80ELb0ELb1ELb1ELb0ELb0ELb0ELb1ELb0EEENS1_21CollectiveEpilogueFwdINS6_IJS8_SA_S9_EEENS6_IJNS7_ILi1EEESI_SI_EEESC_SE_Li256ELb0ELb1ELb0ELb0EEENS1_19SingleTileSchedulerILb0ELb0ELb1ELi128EEEEEEEEEvNT_6ParamsE)
        /*01dc*/ 	.word	0x00000000


	//----- nvinfo : EIATTR_MIN_STACK_SIZE
	.align		4
.L_90:
        /*01e0*/ 	.byte	0x04, 0x12
        /*01e2*/ 	.short	(.L_92 - .L_91)
	.align		4
.L_91:
        /*01e4*/ 	.word	index@(_ZN7cutlass13device_kernelIN5flash19enable_sm80_to_sm89INS1_16FlashAttnFwdSm80INS1_25CollectiveMainloopFwdSm80ILi8ELi1ELb1EN4cute5tupleIJNS5_1CILi128EEENS7_ILi48EEENS7_ILi256EEEEEELi256ENS_6half_tEfNS_4arch4Sm80ELb0ELb1ELb1ELb1ELb0ELb0ELb1ELb0EEENS1_21CollectiveEpilogueFwdINS6_IJS8_SA_S9_EEENS6_IJNS7_ILi1EEESI_SI_EEESC_SE_Li256ELb1ELb1ELb0ELb0EEENS1_19SingleTileSchedulerILb1ELb0ELb1ELi128EEEEEEEEEvNT_6ParamsE)
        /*01e8*/ 	.word	0x00000000


	//----- nvinfo : EIATTR_MIN_STACK_SIZE
	.align		4
.L_92:
        /*01ec*/ 	.byte	0x04, 0x12
        /*01ee*/ 	.short	(.L_94 - .L_93)
	.align		4
.L_93:
        /*01f0*/ 	.word	index@(_ZN7cutlass13device_kernelIN5flash19enable_sm80_to_sm89INS1_16FlashAttnFwdSm80INS1_25CollectiveMainloopFwdSm80ILi8ELi1ELb0EN4cute5tupleIJNS5_1CILi128EEENS7_ILi32EEENS7_ILi256EEEEEELi256ENS_6half_tEfNS_4arch4Sm80ELb0ELb1ELb1ELb1ELb0ELb1ELb1ELb0EEENS1_21CollectiveEpilogueFwdINS6_IJS8_SA_S9_EEENS6_IJNS7_ILi1EEESI_SI_EEESC_SE_Li256ELb1ELb1ELb0ELb0EEENS1_19SingleTileSchedulerILb1ELb0ELb1ELi128EEEEEEEEEvNT_6ParamsE)
        /*01f4*/ 	.word	0x00000000


	//----- nvinfo : EIATTR_MIN_STACK_SIZE
	.align		4
.L_94:
        /*01f8*/ 	.byte	0x04, 0x12
        /*01fa*/ 	.short	(.L_96 - .L_95)
	.align		4
.L_95:
        /*01fc*/ 	.word	index@(_ZN7cutlass13device_kernelIN5flash19enable_sm80_to_sm89INS1_16FlashAttnFwdSm80INS1_25CollectiveMainloopFwdSm80ILi8ELi1ELb1EN4cute5tupleIJNS5_1CILi128EEENS7_ILi64EEENS7_ILi256EEEEEELi256ENS_6half_tEfNS_4arch4Sm80ELb1ELb0ELb1ELb0ELb0ELb0ELb1ELb0EEENS1_21CollectiveEpilogueFwdINS6_IJS8_SA_S9_EEENS6_IJNS7_ILi1EEESI_SI_EEESC_SE_Li256ELb0ELb1ELb0ELb0EEENS1_30DynamicPersistentTileSchedulerILi256ELi256ELb0ELb1ELb0EEEEEEEEEvNT_6ParamsE)
        /*0200*/ 	.word	0x00000000


	//----- nvinfo : EIATTR_MIN_STACK_SIZE
	.align		4
.L_96:
        /*0204*/ 	.byte	0x04, 0x12
        /*0206*/ 	.short	(.L_98 - .L_97)
	.align		4
.L_97:
        /*0208*/ 	.word	index@(_ZN7cutlass13device_kernelIN5flash19enable_sm80_to_sm89INS1_16FlashAttnFwdSm80INS1_25CollectiveMainloopFwdSm80ILi8ELi1ELb1EN4cute5tupleIJNS5_1CILi128EEENS7_ILi64EEENS7_ILi256EEEEEELi256ENS_6half_tEfNS_4arch4Sm80ELb1ELb0ELb1ELb1ELb0ELb0ELb1ELb0EEENS1_21CollectiveEpilogueFwdINS6_IJS8_SA_S9_EEENS6_IJNS7_ILi1EEESI_SI_EEESC_SE_Li256ELb1ELb1ELb0ELb0EEENS1_19SingleTileSchedulerILb1ELb0ELb1ELi128EEEEEEEEEvNT_6ParamsE)
        /*020c*/ 	.word	0x00000000


	//----- nvinfo : EIATTR_MIN_STACK_SIZE
	.align		4
.L_98:
        /*0210*/ 	.byte	0x04, 0x12
        /*0212*/ 	.short	(.L_100 - .L_99)
	.align		4
.L_99:
        /*0214*/ 	.word	index@(_ZN7cutlass13device_kernelIN5flash19enable_sm80_to_sm89INS1_16FlashAttnFwdSm80INS1_25CollectiveMainloopFwdSm80ILi8ELi1ELb0EN4cute5tupleIJNS5_1CILi128EEENS7_ILi32EEENS7_ILi256EEEEEELi256ENS_6half_tEfNS_4arch4Sm80ELb1ELb0ELb1ELb1ELb0ELb1ELb1ELb0EEENS1_21CollectiveEpilogueFwdINS6_IJS8_SA_S9_EEENS6_IJNS7_ILi1EEESI_SI_EEESC_SE_Li256ELb1ELb1ELb0ELb0EEENS1_19SingleTileSchedulerILb1ELb0ELb1ELi128EEEEEEEEEvNT_6ParamsE)
        /*0218*/ 	.word	0x00000000


	//----- nvinfo : EIATTR_MIN_STACK_SIZE
	.align		4
.L_100:
        /*021c*/ 	.byte	0x04, 0x12
        /*021e*/ 	.short	(.L_102 - .L_101)
	.align		4
.L_101:
        /*0220*/ 	.word	index@(_ZN7cutlass13device_kernelIN5flash19enable_sm80_to_sm89INS1_16FlashAttnFwdSm80INS1_25CollectiveMainloopFwdSm80ILi8ELi1ELb0EN4cute5tupleIJNS5_1CILi128EEENS7_ILi96EEENS7_ILi256EEEEEELi256ENS_6half_tEfNS_4arch4Sm80ELb0ELb0ELb1ELb0ELb0ELb0ELb1ELb0EEENS1_21CollectiveEpilogueFwdINS6_IJS8_SA_S9_EEENS6_IJNS7_ILi1EEESI_SI_EEESC_SE_Li256ELb0ELb1ELb0ELb0EEENS1_19SingleTileSchedulerILb0ELb0ELb1ELi128EEEEEEEEEvNT_6ParamsE)
        /*0224*/ 	.word	0x00000000


	//----- nvinfo : EIATTR_MIN_STACK_SIZE
	.align		4
.L_102:
        /*0228*/ 	.byte	0x04, 0x12
        /*022a*/ 	.short	(.L_104 - .L_103)
	.align		4
.L_103:
        /*022c*/ 	.word	index@(_ZN7cutlass13device_kernelIN5flash19enable_sm80_to_sm89INS1_16FlashAttnFwdSm80INS1_25CollectiveMainloopFwdSm80ILi8ELi1ELb0EN4cute5tupleIJNS5_1CILi128EEENS7_ILi96EEENS7_ILi256EEEEEELi256ENS_6half_tEfNS_4arch4Sm80ELb0ELb0ELb1ELb1ELb0ELb0ELb1ELb0EEENS1_21CollectiveEpilogueFwdINS6_IJS8_SA_S9_EEENS6_IJNS7_ILi1EEESI_SI_EEESC_SE_Li256ELb1ELb1ELb0ELb0EEENS1_19SingleTileSchedulerILb1ELb0ELb1ELi128EEEEEEEEEvNT_6ParamsE)
        /*0230*/ 	.word	0x00000000


	//----- nvinfo : EIATTR_MIN_STACK_SIZE
	.align		4
.L_104:
        /*0234*/ 	.byte	0x04, 0x12
        /*0236*/ 	.short	(.L_106 - .L_105)
	.align		4
.L_105:
        /*0238*/ 	.word	index@(_ZN7cutlass13device_kernelIN5flash19enable_sm80_to_sm89INS1_16FlashAttnFwdSm80INS1_25CollectiveMainloopFwdSm80ILi8ELi1ELb0EN4cute5tupleIJNS5_1CILi128EEENS7_ILi48EEENS7_ILi256EEEEEELi256ENS_6half_tEfNS_4arch4Sm80ELb0ELb0ELb1ELb1ELb0ELb1ELb1ELb0EEENS1_21CollectiveEpilogueFwdINS6_IJS8_SA_S9_EEENS6_IJNS7_ILi1EEESI_SI_EEESC_SE_Li256ELb1ELb1ELb0ELb0EEENS1_19SingleTileSchedulerILb1ELb0ELb1ELi128EEEEEEEEEvNT_6ParamsE)
        /*023c*/ 	.word	0x00000000


	//----- nvinfo : EIATTR_MIN_STACK_SIZE
	.align		4
.L_106:
        /*0240*/ 	.byte	0x04, 0x12
        /*0242*/ 	.short	(.L_108 - .L_107)
	.align		4
.L_107:
        /*0244*/ 	.word	index@(_ZN7cutlass13device_kernelIN5flash19enable_sm80_to_sm89INS1_16FlashAttnFwdSm80INS1_25CollectiveMainloopFwdSm80ILi8ELi1ELb0EN4cute5tupleIJNS5_1CILi128EEENS7_ILi64EEENS7_ILi256EEEEEELi256ENS_6half_tEfNS_4arch4Sm80ELb0ELb1ELb1ELb0ELb0ELb0ELb1ELb0EEENS1_21CollectiveEpilogueFwdINS6_IJS8_SA_S9_EEENS6_IJNS7_ILi1EEESI_SI_EEESC_SE_Li256ELb0ELb1ELb0ELb0EEENS1_19SingleTileSchedulerILb0ELb0ELb1ELi128EEEEEEEEEvNT_6ParamsE)
        /*0248*/ 	.word	0x00000000


	//----- nvinfo : EIATTR_MIN_STACK_SIZE
	.align		4
.L_108:
        /*024c*/ 	.byte	0x04, 0x12
        /*024e*/ 	.short	(.L_110 - .L_109)
	.align		4
.L_109:
        /*0250*/ 	.word	index@(_ZN7cutlass13device_kernelIN5flash19enable_sm80_to_sm89INS1_16FlashAttnFwdSm80INS1_25CollectiveMainloopFwdSm80ILi8ELi1ELb0EN4cute5tupleIJNS5_1CILi128EEENS7_ILi64EEENS7_ILi256EEEEEELi256ENS_6half_tEfNS_4arch4Sm80ELb0ELb1ELb1ELb1ELb0ELb0ELb1ELb0EEENS1_21CollectiveEpilogueFwdINS6_IJS8_SA_S9_EEENS6_IJNS7_ILi1EEESI_SI_EEESC_SE_Li256ELb1ELb1ELb0ELb0EEENS1_19SingleTileSchedulerILb1ELb0ELb1ELi128EEEEEEEEEvNT_6ParamsE)
        /*0254*/ 	.word	0x00000000


	//----- nvinfo : EIATTR_MIN_STACK_SIZE
	.align		4
.L_110:
        /*0258*/ 	.byte	0x04, 0x12
        /*025a*/ 	.short	(.L_112 - .L_111)
	.align		4
.L_111:
        /*025c*/ 	.word	index@(_ZN7cutlass13device_kernelIN5flash19enable_sm80_to_sm89INS1_16FlashAttnFwdSm80INS1_25CollectiveMainloopFwdSm80ILi8ELi1ELb0EN4cute5tupleIJNS5_1CILi128EEENS7_ILi48EEENS7_ILi256EEEEEELi256ENS_6half_tEfNS_4arch4Sm80ELb0ELb1ELb1ELb1ELb0ELb1ELb1ELb0EEENS1_21CollectiveEpilogueFwdINS6_IJS8_SA_S9_EEENS6_IJNS7_ILi1EEESI_SI_EEESC_SE_Li256ELb1ELb1ELb0ELb0EEENS1_19SingleTileSchedulerILb1ELb0ELb1ELi128EEEEEEEEEvNT_6ParamsE)
        /*0260*/ 	.word	0x00000000


	//----- nvinfo : EIATTR_MIN_STACK_SIZE
	.align		4
.L_112:
        /*0264*/ 	.byte	0x04, 0x12
        /*0266*/ 	.short	(.L_114 - .L_113)
	.align		4
.L_113:
        /*0268*/ 	.word	index@(_ZN7cutlass13device_kernelIN5flash19enable_sm80_to_sm89INS1_16FlashAttnFwdSm80INS1_25CollectiveMainloopFwdSm80ILi8ELi1ELb0EN4cute5tupleIJNS5_1CILi128EEENS7_ILi96EEENS7_ILi256EEEEEELi256ENS_6half_tEfNS_4arch4Sm80ELb1ELb0ELb1ELb0ELb0ELb0ELb1ELb0EEENS1_21CollectiveEpilogueFwdINS6_IJS8_SA_S9_EEENS6_IJNS7_ILi1EEESI_SI_EEESC_SE_Li256ELb0ELb1ELb0ELb0EEENS1_30DynamicPersistentTileSchedulerILi256ELi256ELb0ELb1ELb0EEEEEEEEEvNT_6ParamsE)
        /*026c*/ 	.word	0x00000000


	//----- nvinfo : EIATTR_MIN_STACK_SIZE
	.align		4
.L_114:
        /*0270*/ 	.byte	0x04, 0x12
        /*0272*/ 	.short	(.L_116 - .L_115)
	.align		4
.L_115:
        /*0274*/ 	.word	index@(_ZN7cutlass13device_kernelIN5flash19enable_sm80_to_sm89INS1_16FlashAttnFwdSm80INS1_25CollectiveMainloopFwdSm80ILi8ELi1ELb0EN4cute5tupleIJNS5_1CILi128EEENS7_ILi96EEENS7_ILi256EEEEEELi256ENS_6half_tEfNS_4arch4Sm80ELb1ELb0ELb1ELb1ELb0ELb0ELb1ELb0EEENS1_21CollectiveEpilogueFwdINS6_IJS8_SA_S9_EEENS6_IJNS7_ILi1EEESI_SI_EEESC_SE_Li256ELb1ELb1ELb0ELb0EEENS1_19SingleTileSchedulerILb1ELb0ELb1ELi128EEEEEEEEEvNT_6ParamsE)
        /*0278*/ 	.word	0x00000000


	//----- nvinfo : EIATTR_MIN_STACK_SIZE
	.align		4
.L_116:
        /*027c*/ 	.byte	0x04, 0x12
        /*027e*/ 	.short	(.L_118 - .L_117)
	.align		4
.L_117:
        /*0280*/ 	.word	index@(_ZN7cutlass13device_kernelIN5flash19enable_sm80_to_sm89INS1_16FlashAttnFwdSm80INS1_25CollectiveMainloopFwdSm80ILi8ELi1ELb0EN4cute5tupleIJNS5_1CILi128EEENS7_ILi48EEENS7_ILi256EEEEEELi256ENS_6half_tEfNS_4arch4Sm80ELb1ELb0ELb1ELb1ELb0ELb1ELb1ELb0EEENS1_21CollectiveEpilogueFwdINS6_IJS8_SA_S9_EEENS6_IJNS7_ILi1EEESI_SI_EEESC_SE_Li256ELb1ELb1ELb0ELb0EEENS1_19SingleTileSchedulerILb1ELb0ELb1ELi128EEEEEEEEEvNT_6ParamsE)
        /*0284*/ 	.word	0x00000000
.L_118:


//--------------------- .nv.compat                --------------------------
	.section	.nv.compat,"",@"SHT_CUDA_COMPAT_INFO"
	.align	4
        /*0000*/ 	.byte	0x02, 0x09, 0x01, 0x00, 0x02, 0x02, 0x01, 0x00, 0x02, 0x05, 0x05, 0x00, 0x03, 0x07, 0x01, 0x01
        /*0010*/ 	.byte	0x02, 0x03, 0x00, 0x00, 0x02, 0x06, 0x01, 0x00, 0x04, 0x0b, 0x08, 0x00, 0x00, 0x00, 0x00, 0x00
        /*0020*/ 	.byte	0x00, 0x00, 0x00, 0x00


//--------------------- .nv.info._ZN7cutlass13device_kernelIN5flash19enable_sm80_to_sm89INS1_16FlashAttnFwdSm80INS1_25CollectiveMainloopFwdSm80ILi8ELi1ELb1EN4cute5tupleIJNS5_1CILi128EEENS7_ILi64EEENS7_ILi256EEEEEELi256ENS_6half_tEfNS_4arch4Sm80ELb0ELb0ELb1ELb0ELb0ELb0ELb1ELb0EEENS1_21CollectiveEpilogueFwdINS6_IJS8_SA_S9_EEENS6_IJNS7_ILi1EEESI_SI_EEESC_SE_Li256ELb0ELb1ELb0ELb0EEENS1_19SingleTileSchedulerILb0ELb0ELb1ELi128EEEEEEEEEvNT_6ParamsE --------------------------
	.section	.nv.info._ZN7cutlass13device_kernelIN5flash19enable_sm80_to_sm89INS1_16FlashAttnFwdSm80INS1_25CollectiveMainloopFwdSm80ILi8ELi1ELb1EN4cute5tupleIJNS5_1CILi128EEENS7_ILi64EEENS7_ILi256EEEEEELi256ENS_6half_tEfNS_4arch4Sm80ELb0ELb0ELb1ELb0ELb0ELb0ELb1ELb0EEENS1_21CollectiveEpilogueFwdINS6_IJS8_SA_S9_EEENS6_IJNS7_ILi1EEESI_SI_EEESC_SE_Li256ELb0ELb1ELb0ELb0EEENS1_19SingleTileSchedulerILb0ELb0ELb1ELi128EEEEEEEEEvNT_6ParamsE,"",@"SHT_CUDA_INFO"
	.sectionflags	@""
	.align	4


	//----- nvinfo : EIATTR_CUDA_API_VERSION
	.align		4
        /*0000*/ 	.byte	0x04, 0x37
        /*0002*/ 	.short	(.L_120 - .L_119)
.L_119:
        /*0004*/ 	.word	0x00000082


	//----- nvinfo : EIATTR_KPARAM_INFO
	.align		4
.L_120:
        /*0008*/ 	.byte	0x04, 0x17
        /*000a*/ 	.short	(.L_122 - .L_121)
.L_121:
        /*000c*/ 	.word	0x00000000
        /*0010*/ 	.short	0x0000
        /*0012*/ 	.short	0x0000
        /*0014*/ 	.byte	0x00, 0xf0, 0x61, 0x10


	//----- nvinfo : EIATTR_SPARSE_MMA_MASK
	.align		4
.L_122:
        /*0018*/ 	.byte	0x03, 0x50
        /*001a*/ 	.short	0x0000


	//----- nvinfo : EIATTR_MAXREG_COUNT
	.align		4
        /*001c*/ 	.byte	0x03, 0x1b
        /*001e*/ 	.short	0x00ff


	//----- nvinfo : EIATTR_MERCURY_ISA_VERSION
	.align		4
        /*0020*/ 	.byte	0x03, 0x5f
        /*0022*/ 	.short	0x0101


	//----- nvinfo : EIATTR_EXIT_INSTR_OFFSETS
	.align		4
        /*0024*/ 	.byte	0x04, 0x1c
        /*0026*/ 	.short	(.L_124 - .L_123)


	//   ....[0]....
.L_123:
        /*0028*/ 	.word	0x00000010


	//----- nvinfo : EIATTR_MAX_THREADS
	.align		4
.L_124:
        /*002c*/ 	.byte	0x04, 0x05
        /*002e*/ 	.short	(.L_126 - .L_125)
.L_125:
        /*0030*/ 	.word	0x00000100
        /*0034*/ 	.word	0x00000001
        /*0038*/ 	.word	0x00000001


	//----- nvinfo : EIATTR_CBANK_PARAM_SIZE
	.align		4
.L_126:
        /*003c*/ 	.byte	0x03, 0x19
        /*003e*/ 	.short	0x0418


	//----- nvinfo : EIATTR_PARAM_CBANK
	.align		4
        /*0040*/ 	.byte	0x04, 0x0a
        /*0042*/ 	.short	(.L_128 - .L_127)
	.align		4
.L_127:
        /*0044*/ 	.word	index@(.nv.constant0._ZN7cutlass13device_kernelIN5flash19enable_sm80_to_sm89INS1_16FlashAttnFwdSm80INS1_25CollectiveMainloopFwdSm80ILi8ELi1ELb1EN4cute5tupleIJNS5_1CILi128EEENS7_ILi64EEENS7_ILi256EEEEEELi256ENS_6half_tEfNS_4arch4Sm80ELb0ELb0ELb1ELb0ELb0ELb0ELb1ELb0EEENS1_21CollectiveEpilogueFwdINS6_IJS8_SA_S9_EEENS6_IJNS7_ILi1EEESI_SI_EEESC_SE_Li256ELb0ELb1ELb0ELb0EEENS1_19SingleTileSchedulerILb0ELb0ELb1ELi128EEEEEEEEEvNT_6ParamsE)
        /*0048*/ 	.short	0x0210
        /*004a*/ 	.short	0x0418


	//----- nvinfo : EIATTR_SW_WAR
	.align		4
.L_128:
        /*004c*/ 	.byte	0x04, 0x36
        /*004e*/ 	.short	(.L_130 - .L_129)
.L_129:
        /*0050*/ 	.word	0x00000008
.L_130:


//--------------------- .nv.info._ZN7cutlass13device_kernelIN5flash19enable_sm80_to_sm89INS1_16FlashAttnFwdSm80INS1_25CollectiveMainloopFwdSm80ILi8ELi1ELb1EN4cute5tupleIJNS5_1CILi128EEENS7_ILi64EEENS7_ILi256EEEEEELi256ENS_6half_tEfNS_4arch4Sm80ELb0ELb0ELb1ELb1ELb0ELb0ELb1ELb0EEENS1_21CollectiveEpilogueFwdINS6_IJS8_SA_S9_EEENS6_IJNS7_ILi1EEESI_SI_EEESC_SE_Li256ELb1ELb1ELb0ELb0EEENS1_19SingleTileSchedulerILb1ELb0ELb1ELi128EEEEEEEEEvNT_6ParamsE --------------------------
	.section	.nv.info._ZN7cutlass13device_kernelIN5flash19enable_sm80_to_sm89INS1_16FlashAttnFwdSm80INS1_25CollectiveMainloopFwdSm80ILi8ELi1ELb1EN4cute5tupleIJNS5_1CILi128EEENS7_ILi64EEENS7_ILi256EEEEEELi256ENS_6half_tEfNS_4arch4Sm80ELb0ELb0ELb1ELb1ELb0ELb0ELb1ELb0EEENS1_21CollectiveEpilogueFwdINS6_IJS8_SA_S9_EEENS6_IJNS7_ILi1EEESI_SI_EEESC_SE_Li256ELb1ELb1ELb0ELb0EEENS1_19SingleTileSchedulerILb1ELb0ELb1ELi128EEEEEEEEEvNT_6ParamsE,"",@"SHT_CUDA_INFO"
	.sectionflags	@""
	.align	4


	//----- nvinfo : EIATTR_CUDA_API_VERSION
	.align		4
        /*0000*/ 	.byte	0x04, 0x37
        /*0002*/ 	.short	(.L_132 - .L_131)
.L_131:
        /*0004*/ 	.word	0x00000082


	//----- nvinfo : EIATTR_KPARAM_INFO
	.align		4
.L_132:
        /*0008*/ 	.byte	0x04, 0x17
        /*000a*/ 	.short	(.L_134 - .L_133)
.L_133:
        /*000c*/ 	.word	0x00000000
        /*0010*/ 	.short	0x0000
        /*0012*/ 	.short	0x0000
        /*0014*/ 	.byte	0x00, 0xf0, 0x61, 0x10


	//----- nvinfo : EIATTR_SPARSE_MMA_MASK
	.align		4
.L_134:
        /*0018*/ 	.byte	0x03, 0x50
        /*001a*/ 	.short	0x0000


	//----- nvinfo : EIATTR_MAXREG_COUNT
	.align		4
        /*001c*/ 	.byte	0x03, 0x1b
        /*001e*/ 	.short	0x00ff


	//----- nvinfo : EIATTR_MERCURY_ISA_VERSION
	.align		4
        /*0020*/ 	.byte	0x03, 0x5f
        /*0022*/ 	.short	0x0101


	//----- nvinfo : EIATTR_EXIT_INSTR_OFFSETS
	.align		4
        /*0024*/ 	.byte	0x04, 0x1c
        /*0026*/ 	.short	(.L_136 - .L_135)


	//   ....[0]....
.L_135:
        /*0028*/ 	.word	0x00000010


	//----- nvinfo : EIATTR_MAX_THREADS
	.align		4
.L_136:
        /*002c*/ 	.byte	0x04, 0x05
        /*002e*/ 	.short	(.L_138 - .L_137)
.L_137:
        /*0030*/ 	.word	0x00000100
        /*0034*/ 	.word	0x00000001
        /*0038*/ 	.word	0x00000001


	//----- nvinfo : EIATTR_CBANK_PARAM_SIZE
	.align		4
.L_138:
        /*003c*/ 	.byte	0x03, 0x19
        /*003e*/ 	.short	0x0418


	//----- nvinfo : EIATTR_PARAM_CBANK
	.align		4
        /*0040*/ 	.byte	0x04, 0x0a
        /*0042*/ 	.short	(.L_140 - .L_139)
	.align		4
.L_139:
        /*0044*/ 	.word	index@(.nv.constant0._ZN7cutlass13device_kernelIN5flash19enable_sm80_to_sm89INS1_16FlashAttnFwdSm80INS1_25CollectiveMainloopFwdSm80ILi8ELi1ELb1EN4cute5tupleIJNS5_1CILi128EEENS7_ILi64EEENS7_ILi256EEEEEELi256ENS_6half_tEfNS_4arch4Sm80ELb0ELb0ELb1ELb1ELb0ELb0ELb1ELb0EEENS1_21CollectiveEpilogueFwdINS6_IJS8_SA_S9_EEENS6_IJNS7_ILi1EEESI_SI_EEESC_SE_Li256ELb1ELb1ELb0ELb0EEENS1_19SingleTileSchedulerILb1ELb0ELb1ELi128EEEEEEEEEvNT_6ParamsE)
        /*0048*/ 	.short	0x0210
        /*004a*/ 	.short	0x0418


	//----- nvinfo : EIATTR_SW_WAR
	.align		4
.L_140:
        /*004c*/ 	.byte	0x04, 0x36
        /*004e*/ 	.short	(.L_142 - .L_141)
.L_141:
        /*0050*/ 	.word	0x00000008
.L_142:


//--------------------- .nv.info._ZN7cutlass13device_kernelIN5flash19enable_sm80_to_sm89INS1_16FlashAttnFwdSm80INS1_25CollectiveMainloopFwdSm80ILi8ELi1ELb0EN4cute5tupleIJNS5_1CILi128EEENS7_ILi32EEENS7_ILi256EEEEEELi256ENS_6half_tEfNS_4arch4Sm80ELb0ELb0ELb1ELb1ELb0ELb1ELb1ELb0EEENS1_21CollectiveEpilogueFwdINS6_IJS8_SA_S9_EEENS6_IJNS7_ILi1EEESI_SI_EEESC_SE_Li256ELb1ELb1ELb0ELb0EEENS1_19SingleTileSchedulerILb1ELb0ELb1ELi128EEEEEEEEEvNT_6ParamsE --------------------------
	.section	.nv.info._ZN7cutlass13device_kernelIN5flash19enable_sm80_to_sm89INS1_16FlashAttnFwdSm80INS1_25CollectiveMainloopFwdSm80ILi8ELi1ELb0EN4cute5tupleIJNS5_1CILi128EEENS7_ILi32EEENS7_ILi256EEEEEELi256ENS_6half_tEfNS_4arch4Sm80ELb0ELb0ELb1ELb1ELb0ELb1ELb1ELb0EEENS1_21CollectiveEpilogueFwdINS6_IJS8_SA_S9_EEENS6_IJNS7_ILi1EEESI_SI_EEESC_SE_Li256ELb1ELb1ELb0ELb0EEENS1_19SingleTileSchedulerILb1ELb0ELb1ELi128EEEEEEEEEvNT_6ParamsE,"",@"SHT_CUDA_INFO"
	.sectionflags	@""
	.align	4


	//----- nvinfo : EIATTR_CUDA_API_VERSION
	.align		4
        /*0000*/ 	.byte	0x04, 0x37
        /*0002*/ 	.short	(.L_144 - .L_143)
.L_143:
        /*0004*/ 	.word	0x00000082


	//----- nvinfo : EIATTR_KPARAM_INFO
	.align		4
.L_144:
        /*0008*/ 	.byte	0x04, 0x17
        /*000a*/ 	.short	(.L_146 - .L_145)
.L_145:
        /*000c*/ 	.word	0x00000000
        /*0010*/ 	.short	0x0000
        /*0012*/ 	.short	0x0000
        /*0014*/ 	.byte	0x00, 0xf0, 0x61, 0x10


	//----- nvinfo : EIATTR_SPARSE_MMA_MASK
	.align		4
.L_146:
        /*0018*/ 	.byte	0x03, 0x50
        /*001a*/ 	.short	0x0000


	//----- nvinfo : EIATTR_MAXREG_COUNT
	.align		4
        /*001c*/ 	.byte	0x03, 0x1b
        /*001e*/ 	.short	0x00ff


	//----- nvinfo : EIATTR_MERCURY_ISA_VERSION
	.align		4
        /*0020*/ 	.byte	0x03, 0x5f
        /*0022*/ 	.short	0x0101


	//----- nvinfo : EIATTR_EXIT_INSTR_OFFSETS
	.align		4
        /*0024*/ 	.byte	0x04, 0x1c
        /*0026*/ 	.short	(.L_148 - .L_147)


	//   ....[0]....
.L_147:
        /*0028*/ 	.word	0x00000010


	//----- nvinfo : EIATTR_MAX_THREADS
	.align		4
.L_148:
        /*002c*/ 	.byte	0x04, 0x05
        /*002e*/ 	.short	(.L_150 - .L_149)
.L_149:
        /*0030*/ 	.word	0x00000100
        /*0034*/ 	.word	0x00000001
        /*0038*/ 	.word	0x00000001


	//----- nvinfo : EIATTR_CBANK_PARAM_SIZE
	.align		4
.L_150:
        /*003c*/ 	.byte	0x03, 0x19
        /*003e*/ 	.short	0x0418


	//----- nvinfo : EIATTR_PARAM_CBANK
	.align		4
        /*0040*/ 	.byte	0x04, 0x0a
        /*0042*/ 	.short	(.L_152 - .L_151)
	.align		4
.L_151:
        /*0044*/ 	.word	index@(.nv.constant0._ZN7cutlass13device_kernelIN5flash19enable_sm80_to_sm89INS1_16FlashAttnFwdSm80INS1_25CollectiveMainloopFwdSm80ILi8ELi1ELb0EN4cute5tupleIJNS5_1CILi128EEENS7_ILi32EEENS7_ILi256EEEEEELi256ENS_6half_tEfNS_4arch4Sm80ELb0ELb0ELb1ELb1ELb0ELb1ELb1ELb0EEENS1_21CollectiveEpilogueFwdINS6_IJS8_SA_S9_EEENS6_IJNS7_ILi1EEESI_SI_EEESC_SE_Li256ELb1ELb1ELb0ELb0EEENS1_19SingleTileSchedulerILb1ELb0ELb1ELi128EEEEEEEEEvNT_6ParamsE)
        /*0048*/ 	.short	0x0210
        /*004a*/ 	.short	0x0418


	//----- nvinfo : EIATTR_SW_WAR
	.align		4
.L_152:
        /*004c*/ 	.byte	0x04, 0x36
        /*004e*/ 	.short	(.L_154 - .L_153)
.L_153:
        /*0050*/ 	.word	0x00000008
.L_154:


//--------------------- .nv.info._ZN7cutlass13device_kernelIN5flash19enable_sm80_to_sm89INS1_16FlashAttnFwdSm80INS1_25CollectiveMainloopFwdSm80ILi8ELi1ELb1EN4cute5tupleIJNS5_1CILi128EEENS7_ILi48EEENS7_ILi256EEEEEELi256ENS_6half_tEfNS_4arch4Sm80ELb0ELb1ELb1ELb0ELb0ELb0ELb1ELb0EEENS1_21CollectiveEpilogueFwdINS6_IJS8_SA_S9_EEENS6_IJNS7_ILi1EEESI_SI_EEESC_SE_Li256ELb0ELb1ELb0ELb0EEENS1_19SingleTileSchedulerILb0ELb0ELb1ELi128EEEEEEEEEvNT_6ParamsE --------------------------
	.section	.nv.info._ZN7cutlass13device_kernelIN5flash19enable_sm80_to_sm89INS1_16FlashAttnFwdSm80INS1_25CollectiveMainloopFwdSm80ILi8ELi1ELb1EN4cute5tupleIJNS5_1CILi128EEENS7_ILi48EEENS7_ILi256EEEEEELi256ENS_6half_tEfNS_4arch4Sm80ELb0ELb1ELb1ELb0ELb0ELb0ELb1ELb0EEENS1_21CollectiveEpilogueFwdINS6_IJS8_SA_S9_EEENS6_IJNS7_ILi1EEESI_SI_EEESC_SE_Li256ELb0ELb1ELb0ELb0EEENS1_19SingleTileSchedulerILb0ELb0ELb1ELi128EEEEEEEEEvNT_6ParamsE,"",@"SHT_CUDA_INFO"
	.sectionflags	@""
	.align	4


	//----- nvinfo : EIATTR_CUDA_API_VERSION
	.align		4
        /*0000*/ 	.byte	0x04, 0x37
        /*0002*/ 	.short	(.L_156 - .L_155)
.L_155:
        /*0004*/ 	.word	0x00000082


	//----- nvinfo : EIATTR_KPARAM_INFO
	.align		4
.L_156:
        /*0008*/ 	.byte	0x04, 0x17
        /*000a*/ 	.short	(.L_158 - .L_157)
.L_157:
        /*000c*/ 	.word	0x00000000
        /*0010*/ 	.short	0x0000
        /*0012*/ 	.short	0x0000
        /*0014*/ 	.byte	0x00, 0xf0, 0x61, 0x10


	//----- nvinfo : EIATTR_SPARSE_MMA_MASK
	.align		4
.L_158:
        /*0018*/ 	.byte	0x03, 0x50
        /*001a*/ 	.short	0x0000


	//----- nvinfo : EIATTR_MAXREG_COUNT
	.align		4
        /*001c*/ 	.byte	0x03, 0x1b
        /*001e*/ 	.short	0x00ff


	//----- nvinfo : EIATTR_MERCURY_ISA_VERSION
	.align		4
        /*0020*/ 	.byte	0x03, 0x5f
        /*0022*/ 	.short	0x0101


	//----- nvinfo : EIATTR_EXIT_INSTR_OFFSETS
	.align		4
        /*0024*/ 	.byte	0x04, 0x1c
        /*0026*/ 	.short	(.L_160 - .L_159)


	//   ....[0]....
.L_159:
        /*0028*/ 	.word	0x00000010


	//----- nvinfo : EIATTR_MAX_THREADS
	.align		4
.L_160:
        /*002c*/ 	.byte	0x04, 0x05
        /*002e*/ 	.short	(.L_162 - .L_161)
.L_161:
        /*0030*/ 	.word	0x00000100
        /*0034*/ 	.word	0x00000001
        /*0038*/ 	.word	0x00000001


	//----- nvinfo : EIATTR_CBANK_PARAM_SIZE
	.align		4
.L_162:
        /*003c*/ 	.byte	0x03, 0x19
        /*003e*/ 	.short	0x0418


	//----- nvinfo : EIATTR_PARAM_CBANK
	.align		4
        /*0040*/ 	.byte	0x04, 0x0a
        /*0042*/ 	.short	(.L_164 - .L_163)
	.align		4
.L_163:
        /*0044*/ 	.word	index@(.nv.constant0._ZN7cutlass13device_kernelIN5flash19enable_sm80_to_sm89INS1_16FlashAttnFwdSm80INS1_25CollectiveMainloopFwdSm80ILi8ELi1ELb1EN4cute5tupleIJNS5_1CILi128EEENS7_ILi48EEENS7_ILi256EEEEEELi256ENS_6half_tEfNS_4arch4Sm80ELb0ELb1ELb1ELb0ELb0ELb0ELb1ELb0EEENS1_21CollectiveEpilogueFwdINS6_IJS8_SA_S9_EEENS6_IJNS7_ILi1EEESI_SI_EEESC_SE_Li256ELb0ELb1ELb0ELb0EEENS1_19SingleTileSchedulerILb0ELb0ELb1ELi128EEEEEEEEEvNT_6ParamsE)
        /*0048*/ 	.short	0x0210
        /*004a*/ 	.short	0x0418


	//----- nvinfo : EIATTR_SW_WAR
	.align		4
.L_164:
        /*004c*/ 	.byte	0x04, 0x36
        /*004e*/ 	.short	(.L_166 - .L_165)
.L_165:
        /*0050*/ 	.word	0x00000008
.L_166:


//--------------------- .nv.info._ZN7cutlass13device_kernelIN5flash19enable_sm80_to_sm89INS1_16FlashAttnFwdSm80INS1_25CollectiveMainloopFwdSm80ILi8ELi1ELb1EN4cute5tupleIJNS5_1CILi128EEENS7_ILi48EEENS7_ILi256EEEEEELi256ENS_6half_tEfNS_4arch4Sm80ELb0ELb1ELb1ELb1ELb0ELb0ELb1ELb0EEENS1_21CollectiveEpilogueFwdINS6_IJS8_SA_S9_EEENS6_IJNS7_ILi1EEESI_SI_EEESC_SE_Li256ELb1ELb1ELb0ELb0EEENS1_19SingleTileSchedulerILb1ELb0ELb1ELi128EEEEEEEEEvNT_6ParamsE --------------------------
	.section	.nv.info._ZN7cutlass13device_kernelIN5flash19enable_sm80_to_sm89INS1_16FlashAttnFwdSm80INS1_25CollectiveMainloopFwdSm80ILi8ELi1ELb1EN4cute5tupleIJNS5_1CILi128EEENS7_ILi48EEENS7_ILi256EEEEEELi256ENS_6half_tEfNS_4arch4Sm80ELb0ELb1ELb1ELb1ELb0ELb0ELb1ELb0EEENS1_21CollectiveEpilogueFwdINS6_IJS8_SA_S9_EEENS6_IJNS7_ILi1EEESI_SI_EEESC_SE_Li256ELb1ELb1ELb0ELb0EEENS1_19SingleTileSchedulerILb1ELb0ELb1ELi128EEEEEEEEEvNT_6ParamsE,"",@"SHT_CUDA_INFO"
	.sectionflags	@""
	.align	4


	//----- nvinfo : EIATTR_CUDA_API_VERSION
	.align		4
        /*0000*/ 	.byte	0x04, 0x37
        /*0002*/ 	.short	(.L_168 - .L_167)
.L_167:
        /*0004*/ 	.word	0x00000082


	//----- nvinfo : EIATTR_KPARAM_INFO
	.align		4
.L_168:
        /*0008*/ 	.byte	0x04, 0x17
        /*000a*/ 	.short	(.L_170 - .L_169)
.L_169:
        /*000c*/ 	.word	0x00000000
        /*0010*/ 	.short	0x0000
        /*0012*/ 	.short	0x0000
        /*0014*/ 	.byte	0x00, 0xf0, 0x61, 0x10


	//----- nvinfo : EIATTR_SPARSE_MMA_MASK
	.align		4
.L_170:
        /*0018*/ 	.byte	0x03, 0x50
        /*001a*/ 	.short	0x0000


	//----- nvinfo : EIATTR_MAXREG_COUNT
	.align		4
        /*001c*/ 	.byte	0x03, 0x1b
        /*001e*/ 	.short	0x00ff


	//----- nvinfo : EIATTR_MERCURY_ISA_VERSION
	.align		4
        /*0020*/ 	.byte	0x03, 0x5f
        /*0022*/ 	.short	0x0101


	//----- nvinfo : EIATTR_EXIT_INSTR_OFFSETS
	.align		4
        /*0024*/ 	.byte	0x04, 0x1c
        /*0026*/ 	.short	(.L_172 - .L_171)


	//   ....[0]....
.L_171:
        /*0028*/ 	.word	0x00000010


	//----- nvinfo : EIATTR_MAX_THREADS
	.align		4
.L_172:
        /*002c*/ 	.byte	0x04, 0x05
        /*002e*/ 	.short	(.L_174 - .L_173)
.L_173:
        /*0030*/ 	.word	0x00000100
        /*0034*/ 	.word	0x00000001
        /*0038*/ 	.word	0x00000001


	//----- nvinfo : EIATTR_CBANK_PARAM_SIZE
	.align		4
.L_174:
        /*003c*/ 	.byte	0x03, 0x19
        /*003e*/ 	.short	0x0418


	//----- nvinfo : EIATTR_PARAM_CBANK
	.align		4
        /*0040*/ 	.byte	0x04, 0x0a
        /*0042*/ 	.short	(.L_176 - .L_175)
	.align		4
.L_175:
        /*0044*/ 	.word	index@(.nv.constant0._ZN7cutlass13device_kernelIN5flash19enable_sm80_to_sm89INS1_16FlashAttnFwdSm80INS1_25CollectiveMainloopFwdSm80ILi8ELi1ELb1EN4cute5tupleIJNS5_1CILi128EEENS7_ILi48EEENS7_ILi256EEEEEELi256ENS_6half_tEfNS_4arch4Sm80ELb0ELb1ELb1ELb1ELb0ELb0ELb1ELb0EEENS1_21CollectiveEpilogueFwdINS6_IJS8_SA_S9_EEENS6_IJNS7_ILi1EEESI_SI_EEESC_SE_Li256ELb1ELb1ELb0ELb0EEENS1_19SingleTileSchedulerILb1ELb0ELb1ELi128EEEEEEEEEvNT_6ParamsE)
        /*0048*/ 	.short	0x0210
        /*004a*/ 	.short	0x0418


	//----- nvinfo : EIATTR_SW_WAR
	.align		4
.L_176:
        /*004c*/ 	.byte	0x04, 0x36
        /*004e*/ 	.short	(.L_178 - .L_177)
.L_177:
        /*0050*/ 	.word	0x00000008
.L_178:


//--------------------- .nv.info._ZN7cutlass13device_kernelIN5flash19enable_sm80_to_sm89INS1_16FlashAttnFwdSm80INS1_25CollectiveMainloopFwdSm80ILi8ELi1ELb0EN4cute5tupleIJNS5_1CILi128EEENS7_ILi32EEENS7_ILi256EEEEEELi256ENS_6half_tEfNS_4arch4Sm80ELb0ELb1ELb1ELb1ELb0ELb1ELb1ELb0EEENS1_21CollectiveEpilogueFwdINS6_IJS8_SA_S9_EEENS6_IJNS7_ILi1EEESI_SI_EEESC_SE_Li256ELb1ELb1ELb0ELb0EEENS1_19SingleTileSchedulerILb1ELb0ELb1ELi128EEEEEEEEEvNT_6ParamsE --------------------------
	.section	.nv.info._ZN7cutlass13device_kernelIN5flash19enable_sm80_to_sm89INS1_16FlashAttnFwdSm80INS1_25CollectiveMainloopFwdSm80ILi8ELi1ELb0EN4cute5tupleIJNS5_1CILi128EEENS7_ILi32EEENS7_ILi256EEEEEELi256ENS_6half_tEfNS_4arch4Sm80ELb0ELb1ELb1ELb1ELb0ELb1ELb1ELb0EEENS1_21CollectiveEpilogueFwdINS6_IJS8_SA_S9_EEENS6_IJNS7_ILi1EEESI_SI_EEESC_SE_Li256ELb1ELb1ELb0ELb0EEENS1_19SingleTileSchedulerILb1ELb0ELb1ELi128EEEEEEEEEvNT_6ParamsE,"",@"SHT_CUDA_INFO"
	.sectionflags	@""
	.align	4


	//----- nvinfo : EIATTR_CUDA_API_VERSION
	.align		4
        /*0000*/ 	.byte	0x04, 0x37
        /*0002*/ 	.short	(.L_180 - .L_179)
.L_179:
        /*0004*/ 	.word	0x00000082


	//----- nvinfo : EIATTR_KPARAM_INFO
	.align		4
.L_180:
        /*0008*/ 	.byte	0x04, 0x17
        /*000a*/ 	.short	(.L_182 - .L_181)
.L_181:
        /*000c*/ 	.word	0x00000000
        /*0010*/ 	.short	0x0000
        /*0012*/ 	.short	0x0000
        /*0014*/ 	.byte	0x00, 0xf0, 0x61, 0x10


	//----- nvinfo : EIATTR_SPARSE_MMA_MASK
	.align		4
.L_182:
        /*0018*/ 	.byte	0x03, 0x50
        /*001a*/ 	.short	0x0000


	//----- nvinfo : EIATTR_MAXREG_COUNT
	.align		4
        /*001c*/ 	.byte	0x03, 0x1b
        /*001e*/ 	.short	0x00ff


	//----- nvinfo : EIATTR_MERCURY_ISA_VERSION
	.align		4
        /*0020*/ 	.byte	0x03, 0x5f
        /*0022*/ 	.short	0x0101


	//----- nvinfo : EIATTR_EXIT_INSTR_OFFSETS
	.align		4
        /*0024*/ 	.byte	0x04, 0x1c
        /*0026*/ 	.short	(.L_184 - .L_183)


	//   ....[0]....
.L_183:
        /*0028*/ 	.word	0x00000010


	//----- nvinfo : EIATTR_MAX_THREADS
	.align		4
.L_184:
        /*002c*/ 	.byte	0x04, 0x05
        /*002e*/ 	.short	(.L_186 - .L_185)
.L_185:
        /*0030*/ 	.word	0x00000100
        /*0034*/ 	.word	0x00000001
        /*0038*/ 	.word	0x00000001


	//----- nvinfo : EIATTR_CBANK_PARAM_SIZE
	.align		4
.L_186:
        /*003c*/ 	.byte	0x03, 0x19
        /*003e*/ 	.short	0x0418


	//----- nvinfo : EIATTR_PARAM_CBANK
	.align		4
        /*0040*/ 	.byte	0x04, 0x0a
        /*0042*/ 	.short	(.L_188 - .L_187)
	.align		4
.L_187:
        /*0044*/ 	.word	index@(.nv.constant0._ZN7cutlass13device_kernelIN5flash19enable_sm80_to_sm89INS1_16FlashAttnFwdSm80INS1_25CollectiveMainloopFwdSm80ILi8ELi1ELb0EN4cute5tupleIJNS5_1CILi128EEENS7_ILi32EEENS7_ILi256EEEEEELi256ENS_6half_tEfNS_4arch4Sm80ELb0ELb1ELb1ELb1ELb0ELb1ELb1ELb0EEENS1_21CollectiveEpilogueFwdINS6_IJS8_SA_S9_EEENS6_IJNS7_ILi1EEESI_SI_EEESC_SE_Li256ELb1ELb1ELb0ELb0EEENS1_19SingleTileSchedulerILb1ELb0ELb1ELi128EEEEEEEEEvNT_6ParamsE)
        /*0048*/ 	.short	0x0210
        /*004a*/ 	.short	0x0418


	//----- nvinfo : EIATTR_SW_WAR
	.align		4
.L_188:
        /*004c*/ 	.byte	0x04, 0x36
        /*004e*/ 	.short	(.L_190 - .L_189)
.L_189:
        /*0050*/ 	.word	0x00000008
.L_190:


//--------------------- .nv.info._ZN7cutlass13device_kernelIN5flash19enable_sm80_to_sm89INS1_16FlashAttnFwdSm80INS1_25CollectiveMainloopFwdSm80ILi8ELi1ELb1EN4cute5tupleIJNS5_1CILi128EEENS7_ILi64EEENS7_ILi256EEEEEELi256ENS_6half_tEfNS_4arch4Sm80ELb1ELb0ELb1ELb0ELb0ELb0ELb1ELb0EEENS1_21CollectiveEpilogueFwdINS6_IJS8_SA_S9_EEENS6_IJNS7_ILi1EEESI_SI_EEESC_SE_Li256ELb0ELb1ELb0ELb0EEENS1_30DynamicPersistentTileSchedulerILi256ELi256ELb0ELb1ELb0EEEEEEEEEvNT_6ParamsE --------------------------
	.section	.nv.info._ZN7cutlass13device_kernelIN5flash19enable_sm80_to_sm89INS1_16FlashAttnFwdSm80INS1_25CollectiveMainloopFwdSm80ILi8ELi1ELb1EN4cute5tupleIJNS5_1CILi128EEENS7_ILi64EEENS7_ILi256EEEEEELi256ENS_6half_tEfNS_4arch4Sm80ELb1ELb0ELb1ELb0ELb0ELb0ELb1ELb0EEENS1_21CollectiveEpilogueFwdINS6_IJS8_SA_S9_EEENS6_IJNS7_ILi1EEESI_SI_EEESC_SE_Li256ELb0ELb1ELb0ELb0EEENS1_30DynamicPersistentTileSchedulerILi256ELi256ELb0ELb1ELb0EEEEEEEEEvNT_6ParamsE,"",@"SHT_CUDA_INFO"
	.sectionflags	@""
	.align	4


	//----- nvinfo : EIATTR_CUDA_API_VERSION
	.align		4
        /*0000*/ 	.byte	0x04, 0x37
        /*0002*/ 	.short	(.L_192 - .L_191)
.L_191:
        /*0004*/ 	.word	0x00000082


	//----- nvinfo : EIATTR_KPARAM_INFO
	.align		4
.L_192:
        /*0008*/ 	.byte	0x04, 0x17
        /*000a*/ 	.short	(.L_194 - .L_193)
.L_193:
        /*000c*/ 	.word	0x00000000
        /*0010*/ 	.short	0x0000
        /*0012*/ 	.short	0x0000
        /*0014*/ 	.byte	0x00, 0xf0, 0xa1, 0x10


	//----- nvinfo : EIATTR_SPARSE_MMA_MASK
	.align		4
.L_194:
        /*0018*/ 	.byte	0x03, 0x50
        /*001a*/ 	.short	0x0000


	//----- nvinfo : EIATTR_MAXREG_COUNT
	.align		4
        /*001c*/ 	.byte	0x03, 0x1b
        /*001e*/ 	.short	0x00ff


	//----- nvinfo : EIATTR_MERCURY_ISA_VERSION
	.align		4
        /*0020*/ 	.byte	0x03, 0x5f
        /*0022*/ 	.short	0x0101


	//----- nvinfo : EIATTR_EXIT_INSTR_OFFSETS
	.align		4
        /*0024*/ 	.byte	0x04, 0x1c
        /*0026*/ 	.short	(.L_196 - .L_195)


	//   ....[0]....
.L_195:
        /*0028*/ 	.word	0x00000010


	//----- nvinfo : EIATTR_MAX_THREADS
	.align		4
.L_196:
        /*002c*/ 	.byte	0x04, 0x05
        /*002e*/ 	.short	(.L_198 - .L_197)
.L_197:
        /*0030*/ 	.word	0x00000100
        /*0034*/ 	.word	0x00000001
        /*0038*/ 	.word	0x00000001


	//----- nvinfo : EIATTR_CBANK_PARAM_SIZE
	.align		4
.L_198:
        /*003c*/ 	.byte	0x03, 0x19
        /*003e*/ 	.short	0x0428


	//----- nvinfo : EIATTR_PARAM_CBANK
	.align		4
        /*0040*/ 	.byte	0x04, 0x0a
        /*0042*/ 	.short	(.L_200 - .L_199)
	.align		4
.L_199:
        /*0044*/ 	.word	index@(.nv.constant0._ZN7cutlass13device_kernelIN5flash19enable_sm80_to_sm89INS1_16FlashAttnFwdSm80INS1_25CollectiveMainloopFwdSm80ILi8ELi1ELb1EN4cute5tupleIJNS5_1CILi128EEENS7_ILi64EEENS7_ILi256EEEEEELi256ENS_6half_tEfNS_4arch4Sm80ELb1ELb0ELb1ELb0ELb0ELb0ELb1ELb0EEENS1_21CollectiveEpilogueFwdINS6_IJS8_SA_S9_EEENS6_IJNS7_ILi1EEESI_SI_EEESC_SE_Li256ELb0ELb1ELb0ELb0EEENS1_30DynamicPersistentTileSchedulerILi256ELi256ELb0ELb1ELb0EEEEEEEEEvNT_6ParamsE)
        /*0048*/ 	.short	0x0210
        /*004a*/ 	.short	0x0428


	//----- nvinfo : EIATTR_SW_WAR
	.align		4
.L_200:
        /*004c*/ 	.byte	0x04, 0x36
        /*004e*/ 	.short	(.L_202 - .L_201)
.L_201:
        /*0050*/ 	.word	0x00000008
.L_202:


//--------------------- .nv.info._ZN7cutlass13device_kernelIN5flash19enable_sm80_to_sm89INS1_16FlashAttnFwdSm80INS1_25CollectiveMainloopFwdSm80ILi8ELi1ELb1EN4cute5tupleIJNS5_1CILi128EEENS7_ILi64EEENS7_ILi256EEEEEELi256ENS_6half_tEfNS_4arch4Sm80ELb1ELb0ELb1ELb1ELb0ELb0ELb1ELb0EEENS1_21CollectiveEpilogueFwdINS6_IJS8_SA_S9_EEENS6_IJNS7_ILi1EEESI_SI_EEESC_SE_Li256ELb1ELb1ELb0ELb0EEENS1_19SingleTileSchedulerILb1ELb0ELb1ELi128EEEEEEEEEvNT_6ParamsE --------------------------
	.section	.nv.info._ZN7cutlass13device_kernelIN5flash19enable_sm80_to_sm89INS1_16FlashAttnFwdSm80INS1_25CollectiveMainloopFwdSm80ILi8ELi1ELb1EN4cute5tupleIJNS5_1CILi128EEENS7_ILi64EEENS7_ILi256EEEEEELi256ENS_6half_tEfNS_4arch4Sm80ELb1ELb0ELb1ELb1ELb0ELb0ELb1ELb0EEENS1_21CollectiveEpilogueFwdINS6_IJS8_SA_S9_EEENS6_IJNS7_ILi1EEESI_SI_EEESC_SE_Li256ELb1ELb1ELb0ELb0EEENS1_19SingleTileSchedulerILb1ELb0ELb1ELi128EEEEEEEEEvNT_6ParamsE,"",@"SHT_CUDA_INFO"
	.sectionflags	@""
	.align	4


	//----- nvinfo : EIATTR_CUDA_API_VERSION
	.align		4
        /*0000*/ 	.byte	0x04, 0x37
        /*0002*/ 	.short	(.L_204 - .L_203)
.L_203:
        /*0004*/ 	.word	0x00000082


	//----- nvinfo : EIATTR_KPARAM_INFO
	.align		4
.L_204:
        /*0008*/ 	.byte	0x04, 0x17
        /*000a*/ 	.short	(.L_206 - .L_205)
.L_205:
        /*000c*/ 	.word	0x00000000
        /*0010*/ 	.short	0x0000
        /*0012*/ 	.short	0x0000
        /*0014*/ 	.byte	0x00, 0xf0, 0x61, 0x10


	//----- nvinfo : EIATTR_SPARSE_MMA_MASK
	.align		4
.L_206:
        /*0018*/ 	.byte	0x03, 0x50
        /*001a*/ 	.short	0x0000


	//----- nvinfo : EIATTR_MAXREG_COUNT
	.align		4
        /*001c*/ 	.byte	0x03, 0x1b
        /*001e*/ 	.short	0x00ff


	//----- nvinfo : EIATTR_MERCURY_ISA_VERSION
	.align		4
        /*0020*/ 	.byte	0x03, 0x5f
        /*0022*/ 	.short	0x0101


	//----- nvinfo : EIATTR_EXIT_INSTR_OFFSETS
	.align		4
        /*0024*/ 	.byte	0x04, 0x1c
        /*0026*/ 	.short	(.L_208 - .L_207)


	//   ....[0]....
.L_207:
        /*0028*/ 	.word	0x00000010


	//----- nvinfo : EIATTR_MAX_THREADS
	.align		4
.L_208:
        /*002c*/ 	.byte	0x04, 0x05
        /*002e*/ 	.short	(.L_210 - .L_209)
.L_209:
        /*0030*/ 	.word	0x00000100
        /*0034*/ 	.word	0x00000001
        /*0038*/ 	.word	0x00000001


	//----- nvinfo : EIATTR_CBANK_PARAM_SIZE
	.align		4
.L_210:
        /*003c*/ 	.byte	0x03, 0x19
        /*003e*/ 	.short	0x0418


	//----- nvinfo : EIATTR_PARAM_CBANK
	.align		4
        /*0040*/ 	.byte	0x04, 0x0a
        /*0042*/ 	.short	(.L_212 - .L_211)
	.align		4
.L_211:
        /*0044*/ 	.word	index@(.nv.constant0._ZN7cutlass13device_kernelIN5flash19enable_sm80_to_sm89INS1_16FlashAttnFwdSm80INS1_25CollectiveMainloopFwdSm80ILi8ELi1ELb1EN4cute5tupleIJNS5_1CILi128EEENS7_ILi64EEENS7_ILi256EEEEEELi256ENS_6half_tEfNS_4arch4Sm80ELb1ELb0ELb1ELb1ELb0ELb0ELb1ELb0EEENS1_21CollectiveEpilogueFwdINS6_IJS8_SA_S9_EEENS6_IJNS7_ILi1EEESI_SI_EEESC_SE_Li256ELb1ELb1ELb0ELb0EEENS1_19SingleTileSchedulerILb1ELb0ELb1ELi128EEEEEEEEEvNT_6ParamsE)
        /*0048*/ 	.short	0x0210
        /*004a*/ 	.short	0x0418


	//----- nvinfo : EIATTR_SW_WAR
	.align		4
.L_212:
        /*004c*/ 	.byte	0x04, 0x36
        /*004e*/ 	.short	(.L_214 - .L_213)
.L_213:
        /*0050*/ 	.word	0x00000008
.L_214:


//--------------------- .nv.info._ZN7cutlass13device_kernelIN5flash19enable_sm80_to_sm89INS1_16FlashAttnFwdSm80INS1_25CollectiveMainloopFwdSm80ILi8ELi1ELb0EN4cute5tupleIJNS5_1CILi128EEENS7_ILi32EEENS7_ILi256EEEEEELi256ENS_6half_tEfNS_4arch4Sm80ELb1ELb0ELb1ELb1ELb0ELb1ELb1ELb0EEENS1_21CollectiveEpilogueFwdINS6_IJS8_SA_S9_EEENS6_IJNS7_ILi1EEESI_SI_EEESC_SE_Li256ELb1ELb1ELb0ELb0EEENS1_19SingleTileSchedulerILb1ELb0ELb1ELi128EEEEEEEEEvNT_6ParamsE --------------------------
	.section	.nv.info._ZN7cutlass13device_kernelIN5flash19enable_sm80_to_sm89INS1_16FlashAttnFwdSm80INS1_25CollectiveMainloopFwdSm80ILi8ELi1ELb0EN4cute5tupleIJNS5_1CILi128EEENS7_ILi32EEENS7_ILi256EEEEEELi256ENS_6half_tEfNS_4arch4Sm80ELb1ELb0ELb1ELb1ELb0ELb1ELb1ELb0EEENS1_21CollectiveEpilogueFwdINS6_IJS8_SA_S9_EEENS6_IJNS7_ILi1EEESI_SI_EEESC_SE_Li256ELb1ELb1ELb0ELb0EEENS1_19SingleTileSchedulerILb1ELb0ELb1ELi128EEEEEEEEEvNT_6ParamsE,"",@"SHT_CUDA_INFO"
	.sectionflags	@""
	.align	4


	//----- nvinfo : EIATTR_CUDA_API_VERSION
	.align		4
        /*0000*/ 	.byte	0x04, 0x37
        /*0002*/ 	.short	(.L_216 - .L_215)
.L_215:
        /*0004*/ 	.word	0x00000082


	//----- nvinfo : EIATTR_KPARAM_INFO
	.align		4
.L_216:
        /*0008*/ 	.byte	0x04, 0x17
        /*000a*/ 	.short	(.L_218 - .L_217)
.L_217:
        /*000c*/ 	.word	0x00000000
        /*0010*/ 	.short	0x0000
        /*0012*/ 	.short	0x0000
        /*0014*/ 	.byte	0x00, 0xf0, 0x61, 0x10


	//----- nvinfo : EIATTR_SPARSE_MMA_MASK
	.align		4
.L_218:
        /*0018*/ 	.byte	0x03, 0x50
        /*001a*/ 	.short	0x0000


	//----- nvinfo : EIATTR_MAXREG_COUNT
	.align		4
        /*001c*/ 	.byte	0x03, 0x1b
        /*001e*/ 	.short	0x00ff


	//----- nvinfo : EIATTR_MERCURY_ISA_VERSION
	.align		4
        /*0020*/ 	.byte	0x03, 0x5f
        /*0022*/ 	.short	0x0101


	//----- nvinfo : EIATTR_EXIT_INSTR_OFFSETS
	.align		4
        /*0024*/ 	.byte	0x04, 0x1c
        /*0026*/ 	.short	(.L_220 - .L_219)


	//   ....[0]....
.L_219:
        /*0028*/ 	.word	0x00000010


	//----- nvinfo : EIATTR_MAX_THREADS
	.align		4
.L_220:
        /*002c*/ 	.byte	0x04, 0x05
        /*002e*/ 	.short	(.L_222 - .L_221)
.L_221:
        /*0030*/ 	.word	0x00000100
        /*0034*/ 	.word	0x00000001
        /*0038*/ 	.word	0x00000001


	//----- nvinfo : EIATTR_CBANK_PARAM_SIZE
	.align		4
.L_222:
        /*003c*/ 	.byte	0x03, 0x19
        /*003e*/ 	.short	0x0418


	//----- nvinfo : EIATTR_PARAM_CBANK
	.align		4
        /*0040*/ 	.byte	0x04, 0x0a
        /*0042*/ 	.short	(.L_224 - .L_223)
	.align		4
.L_223:
        /*0044*/ 	.word	index@(.nv.constant0._ZN7cutlass13device_kernelIN5flash19enable_sm80_to_sm89INS1_16FlashAttnFwdSm80INS1_25CollectiveMainloopFwdSm80ILi8ELi1ELb0EN4cute5tupleIJNS5_1CILi128EEENS7_ILi32EEENS7_ILi256EEEEEELi256ENS_6half_tEfNS_4arch4Sm80ELb1ELb0ELb1ELb1ELb0ELb1ELb1ELb0EEENS1_21CollectiveEpilogueFwdINS6_IJS8_SA_S9_EEENS6_IJNS7_ILi1EEESI_SI_EEESC_SE_Li256ELb1ELb1ELb0ELb0EEENS1_19SingleTileSchedulerILb1ELb0ELb1ELi128EEEEEEEEEvNT_6ParamsE)
        /*0048*/ 	.short	0x0210
        /*004a*/ 	.short	0x0418


	//----- nvinfo : EIATTR_SW_WAR
	.align		4
.L_224:
        /*004c*/ 	.byte	0x04, 0x36
        /*004e*/ 	.short	(.L_226 - .L_225)
.L_225:
        /*0050*/ 	.word	0x00000008
.L_226:


//--------------------- .nv.info._ZN7cutlass13device_kernelIN5flash19enable_sm80_to_sm89INS1_16FlashAttnFwdSm80INS1_25CollectiveMainloopFwdSm80ILi8ELi1ELb0EN4cute5tupleIJNS5_1CILi128EEENS7_ILi96EEENS7_ILi256EEEEEELi256ENS_6half_tEfNS_4arch4Sm80ELb0ELb0ELb1ELb0ELb0ELb0ELb1ELb0EEENS1_21CollectiveEpilogueFwdINS6_IJS8_SA_S9_EEENS6_IJNS7_ILi1EEESI_SI_EEESC_SE_Li256ELb0ELb1ELb0ELb0EEENS1_19SingleTileSchedulerILb0ELb0ELb1ELi128EEEEEEEEEvNT_6ParamsE --------------------------
	.section	.nv.info._ZN7cutlass13device_kernelIN5flash19enable_sm80_to_sm89INS1_16FlashAttnFwdSm80INS1_25CollectiveMainloopFwdSm80ILi8ELi1ELb0EN4cute5tupleIJNS5_1CILi128EEENS7_ILi96EEENS7_ILi256EEEEEELi256ENS_6half_tEfNS_4arch4Sm80ELb0ELb0ELb1ELb0ELb0ELb0ELb1ELb0EEENS1_21CollectiveEpilogueFwdINS6_IJS8_SA_S9_EEENS6_IJNS7_ILi1EEESI_SI_EEESC_SE_Li256ELb0ELb1ELb0ELb0EEENS1_19SingleTileSchedulerILb0ELb0ELb1ELi128EEEEEEEEEvNT_6ParamsE,"",@"SHT_CUDA_INFO"
	.sectionflags	@""
	.align	4


	//----- nvinfo : EIATTR_CUDA_API_VERSION
	.align		4
        /*0000*/ 	.byte	0x04, 0x37
        /*0002*/ 	.short	(.L_228 - .L_227)
.L_227:
        /*0004*/ 	.word	0x00000082


	//----- nvinfo : EIATTR_KPARAM_INFO
	.align		4
.L_228:
        /*0008*/ 	.byte	0x04, 0x17
        /*000a*/ 	.short	(.L_230 - .L_229)
.L_229:
        /*000c*/ 	.word	0x00000000
        /*0010*/ 	.short	0x0000
        /*0012*/ 	.short	0x0000
        /*0014*/ 	.byte	0x00, 0xf0, 0x61, 0x10


	//----- nvinfo : EIATTR_SPARSE_MMA_MASK
	.align		4
.L_230:
        /*0018*/ 	.byte	0x03, 0x50
        /*001a*/ 	.short	0x0000


	//----- nvinfo : EIATTR_MAXREG_COUNT
	.align		4
        /*001c*/ 	.byte	0x03, 0x1b
        /*001e*/ 	.short	0x00ff


	//----- nvinfo : EIATTR_MERCURY_ISA_VERSION
	.align		4
        /*0020*/ 	.byte	0x03, 0x5f
        /*0022*/ 	.short	0x0101


	//----- nvinfo : EIATTR_EXIT_INSTR_OFFSETS
	.align		4
        /*0024*/ 	.byte	0x04, 0x1c
        /*0026*/ 	.short	(.L_232 - .L_231)


	//   ....[0]....
.L_231:
        /*0028*/ 	.word	0x00000010


	//----- nvinfo : EIATTR_MAX_THREADS
	.align		4
.L_232:
        /*002c*/ 	.byte	0x04, 0x05
        /*002e*/ 	.short	(.L_234 - .L_233)
.L_233:
        /*0030*/ 	.word	0x00000100
        /*0034*/ 	.word	0x00000001
        /*0038*/ 	.word	0x00000001


	//----- nvinfo : EIATTR_CBANK_PARAM_SIZE
	.align		4
.L_234:
        /*003c*/ 	.byte	0x03, 0x19
        /*003e*/ 	.short	0x0418


	//----- nvinfo : EIATTR_PARAM_CBANK
	.align		4
        /*0040*/ 	.byte	0x04, 0x0a
        /*0042*/ 	.short	(.L_236 - .L_235)
	.align		4
.L_235:
        /*0044*/ 	.word	index@(.nv.constant0._ZN7cutlass13device_kernelIN5flash19enable_sm80_to_sm89INS1_16FlashAttnFwdSm80INS1_25CollectiveMainloopFwdSm80ILi8ELi1ELb0EN4cute5tupleIJNS5_1CILi128EEENS7_ILi96EEENS7_ILi256EEEEEELi256ENS_6half_tEfNS_4arch4Sm80ELb0ELb0ELb1ELb0ELb0ELb0ELb1ELb0EEENS1_21CollectiveEpilogueFwdINS6_IJS8_SA_S9_EEENS6_IJNS7_ILi1EEESI_SI_EEESC_SE_Li256ELb0ELb1ELb0ELb0EEENS1_19SingleTileSchedulerILb0ELb0ELb1ELi128EEEEEEEEEvNT_6ParamsE)
        /*0048*/ 	.short	0x0210
        /*004a*/ 	.short	0x0418


	//----- nvinfo : EIATTR_SW_WAR
	.align		4
.L_236:
        /*004c*/ 	.byte	0x04, 0x36
        /*004e*/ 	.short	(.L_238 - .L_237)
.L_237:
        /*0050*/ 	.word	0x00000008
.L_238:


//--------------------- .nv.info._ZN7cutlass13device_kernelIN5flash19enable_sm80_to_sm89INS1_16FlashAttnFwdSm80INS1_25CollectiveMainloopFwdSm80ILi8ELi1ELb0EN4cute5tupleIJNS5_1CILi128EEENS7_ILi96EEENS7_ILi256EEEEEELi256ENS_6half_tEfNS_4arch4Sm80ELb0ELb0ELb1ELb1ELb0ELb0ELb1ELb0EEENS1_21CollectiveEpilogueFwdINS6_IJS8_SA_S9_EEENS6_IJNS7_ILi1EEESI_SI_EEESC_SE_Li256ELb1ELb1ELb0ELb0EEENS1_19SingleTileSchedulerILb1ELb0ELb1ELi128EEEEEEEEEvNT_6ParamsE --------------------------
	.section	.nv.info._ZN7cutlass13device_kernelIN5flash19enable_sm80_to_sm89INS1_16FlashAttnFwdSm80INS1_25CollectiveMainloopFwdSm80ILi8ELi1ELb0EN4cute5tupleIJNS5_1CILi128EEENS7_ILi96EEENS7_ILi256EEEEEELi256ENS_6half_tEfNS_4arch4Sm80ELb0ELb0ELb1ELb1ELb0ELb0ELb1ELb0EEENS1_21CollectiveEpilogueFwdINS6_IJS8_SA_S9_EEENS6_IJNS7_ILi1EEESI_SI_EEESC_SE_Li256ELb1ELb1ELb0ELb0EEENS1_19SingleTileSchedulerILb1ELb0ELb1ELi128EEEEEEEEEvNT_6ParamsE,"",@"SHT_CUDA_INFO"
	.sectionflags	@""
	.align	4


	//----- nvinfo : EIATTR_CUDA_API_VERSION
	.align		4
        /*0000*/ 	.byte	0x04, 0x37
        /*0002*/ 	.short	(.L_240 - .L_239)
.L_239:
        /*0004*/ 	.word	0x00000082


	//----- nvinfo : EIATTR_KPARAM_INFO
	.align		4
.L_240:
        /*0008*/ 	.byte	0x04, 0x17
        /*000a*/ 	.short	(.L_242 - .L_241)
.L_241:
        /*000c*/ 	.word	0x00000000
        /*0010*/ 	.short	0x0000
        /*0012*/ 	.short	0x0000
        /*0014*/ 	.byte	0x00, 0xf0, 0x61, 0x10


	//----- nvinfo : EIATTR_SPARSE_MMA_MASK
	.align		4
.L_242:
        /*0018*/ 	.byte	0x03, 0x50
        /*001a*/ 	.short	0x0000


	//----- nvinfo : EIATTR_MAXREG_COUNT
	.align		4
        /*001c*/ 	.byte	0x03, 0x1b
        /*001e*/ 	.short	0x00ff


	//----- nvinfo : EIATTR_MERCURY_ISA_VERSION
	.align		4
        /*0020*/ 	.byte	0x03, 0x5f
        /*0022*/ 	.short	0x0101


	//----- nvinfo : EIATTR_EXIT_INSTR_OFFSETS
	.align		4
        /*0024*/ 	.byte	0x04, 0x1c
        /*0026*/ 	.short	(.L_244 - .L_243)


	//   ....[0]....
.L_243:
        /*0028*/ 	.word	0x00000010


	//----- nvinfo : EIATTR_MAX_THREADS
	.align		4
.L_244:
        /*002c*/ 	.byte	0x04, 0x05
        /*002e*/ 	.short	(.L_246 - .L_245)
.L_245:
        /*0030*/ 	.word	0x00000100
        /*0034*/ 	.word	0x00000001
        /*0038*/ 	.word	0x00000001


	//----- nvinfo : EIATTR_CBANK_PARAM_SIZE
	.align		4
.L_246:
        /*003c*/ 	.byte	0x03, 0x19
        /*003e*/ 	.short	0x0418


	//----- nvinfo : EIATTR_PARAM_CBANK
	.align		4
        /*0040*/ 	.byte	0x04, 0x0a
        /*0042*/ 	.short	(.L_248 - .L_247)
	.align		4
.L_247:
        /*0044*/ 	.word	index@(.nv.constant0._ZN7cutlass13device_kernelIN5flash19enable_sm80_to_sm89INS1_16FlashAttnFwdSm80INS1_25CollectiveMainloopFwdSm80ILi8ELi1ELb0EN4cute5tupleIJNS5_1CILi128EEENS7_ILi96EEENS7_ILi256EEEEEELi256ENS_6half_tEfNS_4arch4Sm80ELb0ELb0ELb1ELb1ELb0ELb0ELb1ELb0EEENS1_21CollectiveEpilogueFwdINS6_IJS8_SA_S9_EEENS6_IJNS7_ILi1EEESI_SI_EEESC_SE_Li256ELb1ELb1ELb0ELb0EEENS1_19SingleTileSchedulerILb1ELb0ELb1ELi128EEEEEEEEEvNT_6ParamsE)
        /*0048*/ 	.short	0x0210
        /*004a*/ 	.short	0x0418


	//----- nvinfo : EIATTR_SW_WAR
	.align		4
.L_248:
        /*004c*/ 	.byte	0x04, 0x36
        /*004e*/ 	.short	(.L_250 - .L_249)
.L_249:
        /*0050*/ 	.word	0x00000008
.L_250:


//--------------------- .nv.info._ZN7cutlass13device_kernelIN5flash19enable_sm80_to_sm89INS1_16FlashAttnFwdSm80INS1_25CollectiveMainloopFwdSm80ILi8ELi1ELb0EN4cute5tupleIJNS5_1CILi128EEENS7_ILi48EEENS7_ILi256EEEEEELi256ENS_6half_tEfNS_4arch4Sm80ELb0ELb0ELb1ELb1ELb0ELb1ELb1ELb0EEENS1_21CollectiveEpilogueFwdINS6_IJS8_SA_S9_EEENS6_IJNS7_ILi1EEESI_SI_EEESC_SE_Li256ELb1ELb1ELb0ELb0EEENS1_19SingleTileSchedulerILb1ELb0ELb1ELi128EEEEEEEEEvNT_6ParamsE --------------------------
	.section	.nv.info._ZN7cutlass13device_kernelIN5flash19enable_sm80_to_sm89INS1_16FlashAttnFwdSm80INS1_25CollectiveMainloopFwdSm80ILi8ELi1ELb0EN4cute5tupleIJNS5_1CILi128EEENS7_ILi48EEENS7_ILi256EEEEEELi256ENS_6half_tEfNS_4arch4Sm80ELb0ELb0ELb1ELb1ELb0ELb1ELb1ELb0EEENS1_21CollectiveEpilogueFwdINS6_IJS8_SA_S9_EEENS6_IJNS7_ILi1EEESI_SI_EEESC_SE_Li256ELb1ELb1ELb0ELb0EEENS1_19SingleTileSchedulerILb1ELb0ELb1ELi128EEEEEEEEEvNT_6ParamsE,"",@"SHT_CUDA_INFO"
	.sectionflags	@""
	.align	4


	//----- nvinfo : EIATTR_CUDA_API_VERSION
	.align		4
        /*0000*/ 	.byte	0x04, 0x37
        /*0002*/ 	.short	(.L_252 - .L_251)
.L_251:
        /*0004*/ 	.word	0x00000082


	//----- nvinfo : EIATTR_KPARAM_INFO
	.align		4
.L_252:
        /*0008*/ 	.byte	0x04, 0x17
        /*000a*/ 	.short	(.L_254 - .L_253)
.L_253:
        /*000c*/ 	.word	0x00000000
        /*0010*/ 	.short	0x0000
        /*0012*/ 	.short	0x0000
        /*0014*/ 	.byte	0x00, 0xf0, 0x61, 0x10


	//----- nvinfo : EIATTR_SPARSE_MMA_MASK
	.align		4
.L_254:
        /*0018*/ 	.byte	0x03, 0x50
        /*001a*/ 	.short	0x0000


	//----- nvinfo : EIATTR_MAXREG_COUNT
	.align		4
        /*001c*/ 	.byte	0x03, 0x1b
        /*001e*/ 	.short	0x00ff


	//----- nvinfo : EIATTR_MERCURY_ISA_VERSION
	.align		4
        /*0020*/ 	.byte	0x03, 0x5f
        /*0022*/ 	.short	0x0101


	//----- nvinfo : EIATTR_EXIT_INSTR_OFFSETS
	.align		4
        /*0024*/ 	.byte	0x04, 0x1c
        /*0026*/ 	.short	(.L_256 - .L_255)


	//   ....[0]....
.L_255:
        /*0028*/ 	.word	0x00000010


	//----- nvinfo : EIATTR_MAX_THREADS
	.align		4
.L_256:
        /*002c*/ 	.byte	0x04, 0x05
        /*002e*/ 	.short	(.L_258 - .L_257)
.L_257:
        /*0030*/ 	.word	0x00000100
        /*0034*/ 	.word	0x00000001
        /*0038*/ 	.word	0x00000001


	//----- nvinfo : EIATTR_CBANK_PARAM_SIZE
	.align		4
.L_258:
        /*003c*/ 	.byte	0x03, 0x19
        /*003e*/ 	.short	0x0418


	//----- nvinfo : EIATTR_PARAM_CBANK
	.align		4
        /*0040*/ 	.byte	0x04, 0x0a
        /*0042*/ 	.short	(.L_260 - .L_259)
	.align		4
.L_259:
        /*0044*/ 	.word	index@(.nv.constant0._ZN7cutlass13device_kernelIN5flash19enable_sm80_to_sm89INS1_16FlashAttnFwdSm80INS1_25CollectiveMainloopFwdSm80ILi8ELi1ELb0EN4cute5tupleIJNS5_1CILi128EEENS7_ILi48EEENS7_ILi256EEEEEELi256ENS_6half_tEfNS_4arch4Sm80ELb0ELb0ELb1ELb1ELb0ELb1ELb1ELb0EEENS1_21CollectiveEpilogueFwdINS6_IJS8_SA_S9_EEENS6_IJNS7_ILi1EEESI_SI_EEESC_SE_Li256ELb1ELb1ELb0ELb0EEENS1_19SingleTileSchedulerILb1ELb0ELb1ELi128EEEEEEEEEvNT_6ParamsE)
        /*0048*/ 	.short	0x0210
        /*004a*/ 	.short	0x0418


	//----- nvinfo : EIATTR_SW_WAR
	.align		4
.L_260:
        /*004c*/ 	.byte	0x04, 0x36
        /*004e*/ 	.short	(.L_262 - .L_261)
.L_261:
        /*0050*/ 	.word	0x00000008
.L_262:


//--------------------- .nv.info._ZN7cutlass13device_kernelIN5flash19enable_sm80_to_sm89INS1_16FlashAttnFwdSm80INS1_25CollectiveMainloopFwdSm80ILi8ELi1ELb0EN4cute5tupleIJNS5_1CILi128EEENS7_ILi64EEENS7_ILi256EEEEEELi256ENS_6half_tEfNS_4arch4Sm80ELb0ELb1ELb1ELb0ELb0ELb0ELb1ELb0EEENS1_21CollectiveEpilogueFwdINS6_IJS8_SA_S9_EEENS6_IJNS7_ILi1EEESI_SI_EEESC_SE_Li256ELb0ELb1ELb0ELb0EEENS1_19SingleTileSchedulerILb0ELb0ELb1ELi128EEEEEEEEEvNT_6ParamsE --------------------------
	.section	.nv.info._ZN7cutlass13device_kernelIN5flash19enable_sm80_to_sm89INS1_16FlashAttnFwdSm80INS1_25CollectiveMainloopFwdSm80ILi8ELi1ELb0EN4cute5tupleIJNS5_1CILi128EEENS7_ILi64EEENS7_ILi256EEEEEELi256ENS_6half_tEfNS_4arch4Sm80ELb0ELb1ELb1ELb0ELb0ELb0ELb1ELb0EEENS1_21CollectiveEpilogueFwdINS6_IJS8_SA_S9_EEENS6_IJNS7_ILi1EEESI_SI_EEESC_SE_Li256ELb0ELb1ELb0ELb0EEENS1_19SingleTileSchedulerILb0ELb0ELb1ELi128EEEEEEEEEvNT_6ParamsE,"",@"SHT_CUDA_INFO"
	.sectionflags	@""
	.align	4


	//----- nvinfo : EIATTR_CUDA_API_VERSION
	.align		4
        /*0000*/ 	.byte	0x04, 0x37
        /*0002*/ 	.short	(.L_264 - .L_263)
.L_263:
        /*0004*/ 	.word	0x00000082


	//----- nvinfo : EIATTR_KPARAM_INFO
	.align		4
.L_264:
        /*0008*/ 	.byte	0x04, 0x17
        /*000a*/ 	.short	(.L_266 - .L_265)
.L_265:
        /*000c*/ 	.word	0x00000000
        /*0010*/ 	.short	0x0000
        /*0012*/ 	.short	0x0000
        /*0014*/ 	.byte	0x00, 0xf0, 0x61, 0x10


	//----- nvinfo : EIATTR_SPARSE_MMA_MASK
	.align		4
.L_266:
        /*0018*/ 	.byte	0x03, 0x50
        /*001a*/ 	.short	0x0000


	//----- nvinfo : EIATTR_MAXREG_COUNT
	.align		4
        /*001c*/ 	.byte	0x03, 0x1b
        /*001e*/ 	.short	0x00ff


	//----- nvinfo : EIATTR_MERCURY_ISA_VERSION
	.align		4
        /*0020*/ 	.byte	0x03, 0x5f
        /*0022*/ 	.short	0x0101


	//----- nvinfo : EIATTR_EXIT_INSTR_OFFSETS
	.align		4
        /*0024*/ 	.byte	0x04, 0x1c
        /*0026*/ 	.short	(.L_268 - .L_267)


	//   ....[0]....
.L_267:
        /*0028*/ 	.word	0x00000010


	//----- nvinfo : EIATTR_MAX_THREADS
	.align		4
.L_268:
        /*002c*/ 	.byte	0x04, 0x05
        /*002e*/ 	.short	(.L_270 - .L_269)
.L_269:
        /*0030*/ 	.word	0x00000100
        /*0034*/ 	.word	0x00000001
        /*0038*/ 	.word	0x00000001


	//----- nvinfo : EIATTR_CBANK_PARAM_SIZE
	.align		4
.L_270:
        /*003c*/ 	.byte	0x03, 0x19
        /*003e*/ 	.short	0x0418


	//----- nvinfo : EIATTR_PARAM_CBANK
	.align		4
        /*0040*/ 	.byte	0x04, 0x0a
        /*0042*/ 	.short	(.L_272 - .L_271)
	.align		4
.L_271:
        /*0044*/ 	.word	index@(.nv.constant0._ZN7cutlass13device_kernelIN5flash19enable_sm80_to_sm89INS1_16FlashAttnFwdSm80INS1_25CollectiveMainloopFwdSm80ILi8ELi1ELb0EN4cute5tupleIJNS5_1CILi128EEENS7_ILi64EEENS7_ILi256EEEEEELi256ENS_6half_tEfNS_4arch4Sm80ELb0ELb1ELb1ELb0ELb0ELb0ELb1ELb0EEENS1_21CollectiveEpilogueFwdINS6_IJS8_SA_S9_EEENS6_IJNS7_ILi1EEESI_SI_EEESC_SE_Li256ELb0ELb1ELb0ELb0EEENS1_19SingleTileSchedulerILb0ELb0ELb1ELi128EEEEEEEEEvNT_6ParamsE)
        /*0048*/ 	.short	0x0210
        /*004a*/ 	.short	0x0418


	//----- nvinfo : EIATTR_SW_WAR
	.align		4
.L_272:
        /*004c*/ 	.byte	0x04, 0x36
        /*004e*/ 	.short	(.L_274 - .L_273)
.L_273:
        /*0050*/ 	.word	0x00000008
.L_274:


//--------------------- .nv.info._ZN7cutlass13device_kernelIN5flash19enable_sm80_to_sm89INS1_16FlashAttnFwdSm80INS1_25CollectiveMainloopFwdSm80ILi8ELi1ELb0EN4cute5tupleIJNS5_1CILi128EEENS7_ILi64EEENS7_ILi256EEEEEELi256ENS_6half_tEfNS_4arch4Sm80ELb0ELb1ELb1ELb1ELb0ELb0ELb1ELb0EEENS1_21CollectiveEpilogueFwdINS6_IJS8_SA_S9_EEENS6_IJNS7_ILi1EEESI_SI_EEESC_SE_Li256ELb1ELb1ELb0ELb0EEENS1_19SingleTileSchedulerILb1ELb0ELb1ELi128EEEEEEEEEvNT_6ParamsE --------------------------
	.section	.nv.info._ZN7cutlass13device_kernelIN5flash19enable_sm80_to_sm89INS1_16FlashAttnFwdSm80INS1_25CollectiveMainloopFwdSm80ILi8ELi1ELb0EN4cute5tupleIJNS5_1CILi128EEENS7_ILi64EEENS7_ILi256EEEEEELi256ENS_6half_tEfNS_4arch4Sm80ELb0ELb1ELb1ELb1ELb0ELb0ELb1ELb0EEENS1_21CollectiveEpilogueFwdINS6_IJS8_SA_S9_EEENS6_IJNS7_ILi1EEESI_SI_EEESC_SE_Li256ELb1ELb1ELb0ELb0EEENS1_19SingleTileSchedulerILb1ELb0ELb1ELi128EEEEEEEEEvNT_6ParamsE,"",@"SHT_CUDA_INFO"
	.sectionflags	@""
	.align	4


	//----- nvinfo : EIATTR_CUDA_API_VERSION
	.align		4
        /*0000*/ 	.byte	0x04, 0x37
        /*0002*/ 	.short	(.L_276 - .L_275)
.L_275:
        /*0004*/ 	.word	0x00000082


	//----- nvinfo : EIATTR_KPARAM_INFO
	.align		4
.L_276:
        /*0008*/ 	.byte	0x04, 0x17
        /*000a*/ 	.short	(.L_278 - .L_277)
.L_277:
        /*000c*/ 	.word	0x00000000
        /*0010*/ 	.short	0x0000
        /*0012*/ 	.short	0x0000
        /*0014*/ 	.byte	0x00, 0xf0, 0x61, 0x10


	//----- nvinfo : EIATTR_SPARSE_MMA_MASK
	.align		4
.L_278:
        /*0018*/ 	.byte	0x03, 0x50
        /*001a*/ 	.short	0x0000


	//----- nvinfo : EIATTR_MAXREG_COUNT
	.align		4
        /*001c*/ 	.byte	0x03, 0x1b
        /*001e*/ 	.short	0x00ff


	//----- nvinfo : EIATTR_MERCURY_ISA_VERSION
	.align		4
        /*0020*/ 	.byte	0x03, 0x5f
        /*0022*/ 	.short	0x0101


	//----- nvinfo : EIATTR_EXIT_INSTR_OFFSETS
	.align		4
        /*0024*/ 	.byte	0x04, 0x1c
        /*0026*/ 	.short	(.L_280 - .L_279)


	//   ....[0]....
.L_279:
        /*0028*/ 	.word	0x00000010


	//----- nvinfo : EIATTR_MAX_THREADS
	.align		4
.L_280:
        /*002c*/ 	.byte	0x04, 0x05
        /*002e*/ 	.short	(.L_282 - .L_281)
.L_281:
        /*0030*/ 	.word	0x00000100
        /*0034*/ 	.word	0x00000001
        /*0038*/ 	.word	0x00000001


	//----- nvinfo : EIATTR_CBANK_PARAM_SIZE
	.align		4
.L_282:
        /*003c*/ 	.byte	0x03, 0x19
        /*003e*/ 	.short	0x0418


	//----- nvinfo : EIATTR_PARAM_CBANK
	.align		4
        /*0040*/ 	.byte	0x04, 0x0a
        /*0042*/ 	.short	(.L_284 - .L_283)
	.align		4
.L_283:
        /*0044*/ 	.word	index@(.nv.constant0._ZN7cutlass13device_kernelIN5flash19enable_sm80_to_sm89INS1_16FlashAttnFwdSm80INS1_25CollectiveMainloopFwdSm80ILi8ELi1ELb0EN4cute5tupleIJNS5_1CILi128EEENS7_ILi64EEENS7_ILi256EEEEEELi256ENS_6half_tEfNS_4arch4Sm80ELb0ELb1ELb1ELb1ELb0ELb0ELb1ELb0EEENS1_21CollectiveEpilogueFwdINS6_IJS8_SA_S9_EEENS6_IJNS7_ILi1EEESI_SI_EEESC_SE_Li256ELb1ELb1ELb0ELb0EEENS1_19SingleTileSchedulerILb1ELb0ELb1ELi128EEEEEEEEEvNT_6ParamsE)
        /*0048*/ 	.short	0x0210
        /*004a*/ 	.short	0x0418


	//----- nvinfo : EIATTR_SW_WAR
	.align		4
.L_284:
        /*004c*/ 	.byte	0x04, 0x36
        /*004e*/ 	.short	(.L_286 - .L_285)
.L_285:
        /*0050*/ 	.word	0x00000008
.L_286:


//--------------------- .nv.info._ZN7cutlass13device_kernelIN5flash19enable_sm80_to_sm89INS1_16FlashAttnFwdSm80INS1_25CollectiveMainloopFwdSm80ILi8ELi1ELb0EN4cute5tupleIJNS5_1CILi128EEENS7_ILi48EEENS7_ILi256EEEEEELi256ENS_6half_tEfNS_4arch4Sm80ELb0ELb1ELb1ELb1ELb0ELb1ELb1ELb0EEENS1_21CollectiveEpilogueFwdINS6_IJS8_SA_S9_EEENS6_IJNS7_ILi1EEESI_SI_EEESC_SE_Li256ELb1ELb1ELb0ELb0EEENS1_19SingleTileSchedulerILb1ELb0ELb1ELi128EEEEEEEEEvNT_6ParamsE --------------------------
	.section	.nv.info._ZN7cutlass13device_kernelIN5flash19enable_sm80_to_sm89INS1_16FlashAttnFwdSm80INS1_25CollectiveMainloopFwdSm80ILi8ELi1ELb0EN4cute5tupleIJNS5_1CILi128EEENS7_ILi48EEENS7_ILi256EEEEEELi256ENS_6half_tEfNS_4arch4Sm80ELb0ELb1ELb1ELb1ELb0ELb1ELb1ELb0EEENS1_21CollectiveEpilogueFwdINS6_IJS8_SA_S9_EEENS6_IJNS7_ILi1EEESI_SI_EEESC_SE_Li256ELb1ELb1ELb0ELb0EEENS1_19SingleTileSchedulerILb1ELb0ELb1ELi128EEEEEEEEEvNT_6ParamsE,"",@"SHT_CUDA_INFO"
	.sectionflags	@""
	.align	4


	//----- nvinfo : EIATTR_CUDA_API_VERSION
	.align		4
        /*0000*/ 	.byte	0x04, 0x37
        /*0002*/ 	.short	(.L_288 - .L_287)
.L_287:
        /*0004*/ 	.word	0x00000082


	//----- nvinfo : EIATTR_KPARAM_INFO
	.align		4
.L_288:
        /*0008*/ 	.byte	0x04, 0x17
        /*000a*/ 	.short	(.L_290 - .L_289)
.L_289:
        /*000c*/ 	.word	0x00000000
        /*0010*/ 	.short	0x0000
        /*0012*/ 	.short	0x0000
        /*0014*/ 	.byte	0x00, 0xf0, 0x61, 0x10


	//----- nvinfo : EIATTR_SPARSE_MMA_MASK
	.align		4
.L_290:
        /*0018*/ 	.byte	0x03, 0x50
        /*001a*/ 	.short	0x0000


	//----- nvinfo : EIATTR_MAXREG_COUNT
	.align		4
        /*001c*/ 	.byte	0x03, 0x1b
        /*001e*/ 	.short	0x00ff


	//----- nvinfo : EIATTR_MERCURY_ISA_VERSION
	.align		4
        /*0020*/ 	.byte	0x03, 0x5f
        /*0022*/ 	.short	0x0101


	//----- nvinfo : EIATTR_EXIT_INSTR_OFFSETS
	.align		4
        /*0024*/ 	.byte	0x04, 0x1c
        /*0026*/ 	.short	(.L_292 - .L_291)


	//   ....[0]....
.L_291:
        /*0028*/ 	.word	0x00000010


	//----- nvinfo : EIATTR_MAX_THREADS
	.align		4
.L_292:
        /*002c*/ 	.byte	0x04, 0x05
        /*002e*/ 	.short	(.L_294 - .L_293)
.L_293:
        /*0030*/ 	.word	0x00000100
        /*0034*/ 	.word	0x00000001
        /*0038*/ 	.word	0x00000001


	//----- nvinfo : EIATTR_CBANK_PARAM_SIZE
	.align		4
.L_294:
        /*003c*/ 	.byte	0x03, 0x19
        /*003e*/ 	.short	0x0418


	//----- nvinfo : EIATTR_PARAM_CBANK
	.align		4
        /*0040*/ 	.byte	0x04, 0x0a
        /*0042*/ 	.short	(.L_296 - .L_295)
	.align		4
.L_295:
        /*0044*/ 	.word	index@(.nv.constant0._ZN7cutlass13device_kernelIN5flash19enable_sm80_to_sm89INS1_16FlashAttnFwdSm80INS1_25CollectiveMainloopFwdSm80ILi8ELi1ELb0EN4cute5tupleIJNS5_1CILi128EEENS7_ILi48EEENS7_ILi256EEEEEELi256ENS_6half_tEfNS_4arch4Sm80ELb0ELb1ELb1ELb1ELb0ELb1ELb1ELb0EEENS1_21CollectiveEpilogueFwdINS6_IJS8_SA_S9_EEENS6_IJNS7_ILi1EEESI_SI_EEESC_SE_Li256ELb1ELb1ELb0ELb0EEENS1_19SingleTileSchedulerILb1ELb0ELb1ELi128EEEEEEEEEvNT_6ParamsE)
        /*0048*/ 	.short	0x0210
        /*004a*/ 	.short	0x0418


	//----- nvinfo : EIATTR_SW_WAR
	.align		4
.L_296:
        /*004c*/ 	.byte	0x04, 0x36
        /*004e*/ 	.short	(.L_298 - .L_297)
.L_297:
        /*0050*/ 	.word	0x00000008
.L_298:


//--------------------- .nv.info._ZN7cutlass13device_kernelIN5flash19enable_sm80_to_sm89INS1_16FlashAttnFwdSm80INS1_25CollectiveMainloopFwdSm80ILi8ELi1ELb0EN4cute5tupleIJNS5_1CILi128EEENS7_ILi96EEENS7_ILi256EEEEEELi256ENS_6half_tEfNS_4arch4Sm80ELb1ELb0ELb1ELb0ELb0ELb0ELb1ELb0EEENS1_21CollectiveEpilogueFwdINS6_IJS8_SA_S9_EEENS6_IJNS7_ILi1EEESI_SI_EEESC_SE_Li256ELb0ELb1ELb0ELb0EEENS1_30DynamicPersistentTileSchedulerILi256ELi256ELb0ELb1ELb0EEEEEEEEEvNT_6ParamsE --------------------------
	.section	.nv.info._ZN7cutlass13device_kernelIN5flash19enable_sm80_to_sm89INS1_16FlashAttnFwdSm80INS1_25CollectiveMainloopFwdSm80ILi8ELi1ELb0EN4cute5tupleIJNS5_1CILi128EEENS7_ILi96EEENS7_ILi256EEEEEELi256ENS_6half_tEfNS_4arch4Sm80ELb1ELb0ELb1ELb0ELb0ELb0ELb1ELb0EEENS1_21CollectiveEpilogueFwdINS6_IJS8_SA_S9_EEENS6_IJNS7_ILi1EEESI_SI_EEESC_SE_Li256ELb0ELb1ELb0ELb0EEENS1_30DynamicPersistentTileSchedulerILi256ELi256ELb0ELb1ELb0EEEEEEEEEvNT_6ParamsE,"",@"SHT_CUDA_INFO"
	.sectionflags	@""
	.align	4


	//----- nvinfo : EIATTR_CUDA_API_VERSION
	.align		4
        /*0000*/ 	.byte	0x04, 0x37
        /*0002*/ 	.short	(.L_300 - .L_299)
.L_299:
        /*0004*/ 	.word	0x00000082


	//----- nvinfo : EIATTR_KPARAM_INFO
	.align		4
.L_300:
        /*0008*/ 	.byte	0x04, 0x17
        /*000a*/ 	.short	(.L_302 - .L_301)
.L_301:
        /*000c*/ 	.word	0x00000000
        /*0010*/ 	.short	0x0000
        /*0012*/ 	.short	0x0000
        /*0014*/ 	.byte	0x00, 0xf0, 0xa1, 0x10


	//----- nvinfo : EIATTR_SPARSE_MMA_MASK
	.align		4
.L_302:
        /*0018*/ 	.byte	0x03, 0x50
        /*001a*/ 	.short	0x0000


	//----- nvinfo : EIATTR_MAXREG_COUNT
	.align		4
        /*001c*/ 	.byte	0x03, 0x1b
        /*001e*/ 	.short	0x00ff


	//----- nvinfo : EIATTR_MERCURY_ISA_VERSION
	.align		4
        /*0020*/ 	.byte	0x03, 0x5f
        /*0022*/ 	.short	0x0101


	//----- nvinfo : EIATTR_EXIT_INSTR_OFFSETS
	.align		4
        /*0024*/ 	.byte	0x04, 0x1c
        /*0026*/ 	.short	(.L_304 - .L_303)


	//   ....[0]....
.L_303:
        /*0028*/ 	.word	0x00000010


	//----- nvinfo : EIATTR_MAX_THREADS
	.align		4
.L_304:
        /*002c*/ 	.byte	0x04, 0x05
        /*002e*/ 	.short	(.L_306 - .L_305)
.L_305:
        /*0030*/ 	.word	0x00000100
        /*0034*/ 	.word	0x00000001
        /*0038*/ 	.word	0x00000001


	//----- nvinfo : EIATTR_CBANK_PARAM_SIZE
	.align		4
.L_306:
        /*003c*/ 	.byte	0x03, 0x19
        /*003e*/ 	.short	0x0428


	//----- nvinfo : EIATTR_PARAM_CBANK
	.align		4
        /*0040*/ 	.byte	0x04, 0x0a
        /*0042*/ 	.short	(.L_308 - .L_307)
	.align		4
.L_307:
        /*0044*/ 	.word	index@(.nv.constant0._ZN7cutlass13device_kernelIN5flash19enable_sm80_to_sm89INS1_16FlashAttnFwdSm80INS1_25CollectiveMainloopFwdSm80ILi8ELi1ELb0EN4cute5tupleIJNS5_1CILi128EEENS7_ILi96EEENS7_ILi256EEEEEELi256ENS_6half_tEfNS_4arch4Sm80ELb1ELb0ELb1ELb0ELb0ELb0ELb1ELb0EEENS1_21CollectiveEpilogueFwdINS6_IJS8_SA_S9_EEENS6_IJNS7_ILi1EEESI_SI_EEESC_SE_Li256ELb0ELb1ELb0ELb0EEENS1_30DynamicPersistentTileSchedulerILi256ELi256ELb0ELb1ELb0EEEEEEEEEvNT_6ParamsE)
        /*0048*/ 	.short	0x0210
        /*004a*/ 	.short	0x0428


	//----- nvinfo : EIATTR_SW_WAR
	.align		4
.L_308:
        /*004c*/ 	.byte	0x04, 0x36
        /*004e*/ 	.short	(.L_310 - .L_309)
.L_309:
        /*0050*/ 	.word	0x00000008
.L_310:


//--------------------- .nv.info._ZN7cutlass13device_kernelIN5flash19enable_sm80_to_sm89INS1_16FlashAttnFwdSm80INS1_25CollectiveMainloopFwdSm80ILi8ELi1ELb0EN4cute5tupleIJNS5_1CILi128EEENS7_ILi96EEENS7_ILi256EEEEEELi256ENS_6half_tEfNS_4arch4Sm80ELb1ELb0ELb1ELb1ELb0ELb0ELb1ELb0EEENS1_21CollectiveEpilogueFwdINS6_IJS8_SA_S9_EEENS6_IJNS7_ILi1EEESI_SI_EEESC_SE_Li256ELb1ELb1ELb0ELb0EEENS1_19SingleTileSchedulerILb1ELb0ELb1ELi128EEEEEEEEEvNT_6ParamsE --------------------------
	.section	.nv.info._ZN7cutlass13device_kernelIN5flash19enable_sm80_to_sm89INS1_16FlashAttnFwdSm80INS1_25CollectiveMainloopFwdSm80ILi8ELi1ELb0EN4cute5tupleIJNS5_1CILi128EEENS7_ILi96EEENS7_ILi256EEEEEELi256ENS_6half_tEfNS_4arch4Sm80ELb1ELb0ELb1ELb1ELb0ELb0ELb1ELb0EEENS1_21CollectiveEpilogueFwdINS6_IJS8_SA_S9_EEENS6_IJNS7_ILi1EEESI_SI_EEESC_SE_Li256ELb1ELb1ELb0ELb0EEENS1_19SingleTileSchedulerILb1ELb0ELb1ELi128EEEEEEEEEvNT_6ParamsE,"",@"SHT_CUDA_INFO"
	.sectionflags	@""
	.align	4


	//----- nvinfo : EIATTR_CUDA_API_VERSION
	.align		4
        /*0000*/ 	.byte	0x04, 0x37
        /*0002*/ 	.short	(.L_312 - .L_311)
.L_311:
        /*0004*/ 	.word	0x00000082


	//----- nvinfo : EIATTR_KPARAM_INFO
	.align		4
.L_312:
        /*0008*/ 	.byte	0x04, 0x17
        /*000a*/ 	.short	(.L_314 - .L_313)
.L_313:
        /*000c*/ 	.word	0x00000000
        /*0010*/ 	.short	0x0000
        /*0012*/ 	.short	0x0000
        /*0014*/ 	.byte	0x00, 0xf0, 0x61, 0x10


	//----- nvinfo : EIATTR_SPARSE_MMA_MASK
	.align		4
.L_314:
        /*0018*/ 	.byte	0x03, 0x50
        /*001a*/ 	.short	0x0000


	//----- nvinfo : EIATTR_MAXREG_COUNT
	.align		4
        /*001c*/ 	.byte	0x03, 0x1b
        /*001e*/ 	.short	0x00ff


	//----- nvinfo : EIATTR_MERCURY_ISA_VERSION
	.align		4
        /*0020*/ 	.byte	0x03, 0x5f
        /*0022*/ 	.short	0x0101


	//----- nvinfo : EIATTR_EXIT_INSTR_OFFSETS
	.align		4
        /*0024*/ 	.byte	0x04, 0x1c
        /*0026*/ 	.short	(.L_316 - .L_315)


	//   ....[0]....
.L_315:
        /*0028*/ 	.word	0x00000010


	//----- nvinfo : EIATTR_MAX_THREADS
	.align		4
.L_316:
        /*002c*/ 	.byte	0x04, 0x05
        /*002e*/ 	.short	(.L_318 - .L_317)
.L_317:
        /*0030*/ 	.word	0x00000100
        /*0034*/ 	.word	0x00000001
        /*0038*/ 	.word	0x00000001


	//----- nvinfo : EIATTR_CBANK_PARAM_SIZE
	.align		4
.L_318:
        /*003c*/ 	.byte	0x03, 0x19
        /*003e*/ 	.short	0x0418


	//----- nvinfo : EIATTR_PARAM_CBANK
	.align		4
        /*0040*/ 	.byte	0x04, 0x0a
        /*0042*/ 	.short	(.L_320 - .L_319)
	.align		4
.L_319:
        /*0044*/ 	.word	index@(.nv.constant0._ZN7cutlass13device_kernelIN5flash19enable_sm80_to_sm89INS1_16FlashAttnFwdSm80INS1_25CollectiveMainloopFwdSm80ILi8ELi1ELb0EN4cute5tupleIJNS5_1CILi128EEENS7_ILi96EEENS7_ILi256EEEEEELi256ENS_6half_tEfNS_4arch4Sm80ELb1ELb0ELb1ELb1ELb0ELb0ELb1ELb0EEENS1_21CollectiveEpilogueFwdINS6_IJS8_SA_S9_EEENS6_IJNS7_ILi1EEESI_SI_EEESC_SE_Li256ELb1ELb1ELb0ELb0EEENS1_19SingleTileSchedulerILb1ELb0ELb1ELi128EEEEEEEEEvNT_6ParamsE)
        /*0048*/ 	.short	0x0210
        /*004a*/ 	.short	0x0418


	//----- nvinfo : EIATTR_SW_WAR
	.align		4
.L_320:
        /*004c*/ 	.byte	0x04, 0x36
        /*004e*/ 	.short	(.L_322 - .L_321)
.L_321:
        /*0050*/ 	.word	0x00000008
.L_322:


//--------------------- .nv.info._ZN7cutlass13device_kernelIN5flash19enable_sm80_to_sm89INS1_16FlashAttnFwdSm80INS1_25CollectiveMainloopFwdSm80ILi8ELi1ELb0EN4cute5tupleIJNS5_1CILi128EEENS7_ILi48EEENS7_ILi256EEEEEELi256ENS_6half_tEfNS_4arch4Sm80ELb1ELb0ELb1ELb1ELb0ELb1ELb1ELb0EEENS1_21CollectiveEpilogueFwdINS6_IJS8_SA_S9_EEENS6_IJNS7_ILi1EEESI_SI_EEESC_SE_Li256ELb1ELb1ELb0ELb0EEENS1_19SingleTileSchedulerILb1ELb0ELb1ELi128EEEEEEEEEvNT_6ParamsE --------------------------
	.section	.nv.info._ZN7cutlass13device_kernelIN5flash19enable_sm80_to_sm89INS1_16FlashAttnFwdSm80INS1_25CollectiveMainloopFwdSm80ILi8ELi1ELb0EN4cute5tupleIJNS5_1CILi128EEENS7_ILi48EEENS7_ILi256EEEEEELi256ENS_6half_tEfNS_4arch4Sm80ELb1ELb0ELb1ELb1ELb0ELb1ELb1ELb0EEENS1_21CollectiveEpilogueFwdINS6_IJS8_SA_S9_EEENS6_IJNS7_ILi1EEESI_SI_EEESC_SE_Li256ELb1ELb1ELb0ELb0EEENS1_19SingleTileSchedulerILb1ELb0ELb1ELi128EEEEEEEEEvNT_6ParamsE,"",@"SHT_CUDA_INFO"
	.sectionflags	@""
	.align	4


	//----- nvinfo : EIATTR_CUDA_API_VERSION
	.align		4
        /*0000*/ 	.byte	0x04, 0x37
        /*0002*/ 	.short	(.L_324 - .L_323)
.L_323:
        /*0004*/ 	.word	0x00000082


	//----- nvinfo : EIATTR_KPARAM_INFO
	.align		4
.L_324:
        /*0008*/ 	.byte	0x04, 0x17
        /*000a*/ 	.short	(.L_326 - .L_325)
.L_325:
        /*000c*/ 	.word	0x00000000
        /*0010*/ 	.short	0x0000
        /*0012*/ 	.short	0x0000
        /*0014*/ 	.byte	0x00, 0xf0, 0x61, 0x10


	//----- nvinfo : EIATTR_SPARSE_MMA_MASK
	.align		4
.L_326:
        /*0018*/ 	.byte	0x03, 0x50
        /*001a*/ 	.short	0x0000


	//----- nvinfo : EIATTR_MAXREG_COUNT
	.align		4
        /*001c*/ 	.byte	0x03, 0x1b
        /*001e*/ 	.short	0x00ff


	//----- nvinfo : EIATTR_MERCURY_ISA_VERSION
	.align		4
        /*0020*/ 	.byte	0x03, 0x5f
        /*0022*/ 	.short	0x0101


	//----- nvinfo : EIATTR_EXIT_INSTR_OFFSETS
	.align		4
        /*0024*/ 	.byte	0x04, 0x1c
        /*0026*/ 	.short	(.L_328 - .L_327)


	//   ....[0]....
.L_327:
        /*0028*/ 	.word	0x00000010


	//----- nvinfo : EIATTR_MAX_THREADS
	.align		4
.L_328:
        /*002c*/ 	.byte	0x04, 0x05
        /*002e*/ 	.short	(.L_330 - .L_329)
.L_329:
        /*0030*/ 	.word	0x00000100
        /*0034*/ 	.word	0x00000001
        /*0038*/ 	.word	0x00000001


	//----- nvinfo : EIATTR_CBANK_PARAM_SIZE
	.align		4
.L_330:
        /*003c*/ 	.byte	0x03, 0x19
        /*003e*/ 	.short	0x0418


	//----- nvinfo : EIATTR_PARAM_CBANK
	.align		4
        /*0040*/ 	.byte	0x04, 0x0a
        /*0042*/ 	.short	(.L_332 - .L_331)
	.align		4
.L_331:
        /*0044*/ 	.word	index@(.nv.constant0._ZN7cutlass13device_kernelIN5flash19enable_sm80_to_sm89INS1_16FlashAttnFwdSm80INS1_25CollectiveMainloopFwdSm80ILi8ELi1ELb0EN4cute5tupleIJNS5_1CILi128EEENS7_ILi48EEENS7_ILi256EEEEEELi256ENS_6half_tEfNS_4arch4Sm80ELb1ELb0ELb1ELb1ELb0ELb1ELb1ELb0EEENS1_21CollectiveEpilogueFwdINS6_IJS8_SA_S9_EEENS6_IJNS7_ILi1EEESI_SI_EEESC_SE_Li256ELb1ELb1ELb0ELb0EEENS1_19SingleTileSchedulerILb1ELb0ELb1ELi128EEEEEEEEEvNT_6ParamsE)
        /*0048*/ 	.short	0x0210
        /*004a*/ 	.short	0x0418


	//----- nvinfo : EIATTR_SW_WAR
	.align		4
.L_332:
        /*004c*/ 	.byte	0x04, 0x36
        /*004e*/ 	.short	(.L_334 - .L_333)
.L_333:
        /*0050*/ 	.word	0x00000008
.L_334:


//--------------------- .nv.callgraph             --------------------------
	.section	.nv.callgraph,"",@"SHT_CUDA_CALLGRAPH"
	.align	4
	.sectionentsize	8
	.align		4
        /*0000*/ 	.word	0x00000000
	.align		4
        /*0004*/ 	.word	0xffffffff
	.align		4
        /*0008*/ 	.word	0x00000000
	.align		4
        /*000c*/ 	.word	0xfffffffe
	.align		4
        /*0010*/ 	.word	0x00000000
	.align		4
        /*0014*/ 	.word	0xfffffffd
	.align		4
        /*0018*/ 	.word	0x00000000
	.align		4
        /*001c*/ 	.word	0xfffffffc


//--------------------- .nv.constant4             --------------------------
	.section	.nv.constant4,"a",@progbits
	.align	8
	.align		8
.nv.constant4:
        /*0000*/ 	.dword	_ZN74_INTERNAL_365d0264_38_flash_fwd_hdim256_fp16_softcap_sm80_cu_1f2e7571_33194cuda3std3__45__cpo5beginE
	.align		8
        /*0008*/ 	.dword	_ZN74_INTERNAL_365d0264_38_flash_fwd_hdim256_fp16_softcap_sm80_cu_1f2e7571_33194cuda3std3__45__cpo3endE
	.align		8
        /*0010*/ 	.dword	_ZN74_INTERNAL_365d0264_38_flash_fwd_hdim256_fp16_softcap_sm80_cu_1f2e7571_33194cuda3std3__45__cpo6cbeginE
	.align		8
        /*0018*/ 	.dword	_ZN74_INTERNAL_365d0264_38_flash_fwd_hdim256_fp16_softcap_sm80_cu_1f2e7571_33194cuda3std3__45__cpo4cendE
	.align		8
        /*0020*/ 	.dword	_ZN74_INTERNAL_365d0264_38_flash_fwd_hdim256_fp16_softcap_sm80_cu_1f2e7571_33194cuda3std3__476_GLOBAL__N__365d0264_38_flash_fwd_hdim256_fp16_softcap_sm80_cu_1f2e7571_33196ignoreE
	.align		8
        /*0028*/ 	.dword	_ZN74_INTERNAL_365d0264_38_flash_fwd_hdim256_fp16_softcap_sm80_cu_1f2e7571_33194cuda3std3__419piecewise_constructE
	.align		8
        /*0030*/ 	.dword	_ZN74_INTERNAL_365d0264_38_flash_fwd_hdim256_fp16_softcap_sm80_cu_1f2e7571_33194cuda3std3__48in_placeE
	.align		8
        /*0038*/ 	.dword	_ZN74_INTERNAL_365d0264_38_flash_fwd_hdim256_fp16_softcap_sm80_cu_1f2e7571_33194cuda3std6ranges3__45__cpo4swapE
	.align		8
        /*0040*/ 	.dword	_ZN74_INTERNAL_365d0264_38_flash_fwd_hdim256_fp16_softcap_sm80_cu_1f2e7571_33194cuda3std6ranges3__45__cpo9iter_moveE
	.align		8
        /*0048*/ 	.dword	_ZN74_INTERNAL_365d0264_38_flash_fwd_hdim256_fp16_softcap_sm80_cu_1f2e7571_33194cute7productE
	.align		8
        /*0050*/ 	.dword	_ZN74_INTERNAL_365d0264_38_flash_fwd_hdim256_fp16_softcap_sm80_cu_1f2e7571_33194cute1_E


//--------------------- .text._ZN7cutlass13device_kernelIN5flash19enable_sm80_to_sm89INS1_16FlashAttnFwdSm80INS1_25CollectiveMainloopFwdSm80ILi8ELi1ELb1EN4cute5tupleIJNS5_1CILi128EEENS7_ILi64EEENS7_ILi256EEEEEELi256ENS_6half_tEfNS_4arch4Sm80ELb0ELb0ELb1ELb0ELb0ELb0ELb1ELb0EEENS1_21CollectiveEpilogueFwdINS6_IJS8_SA_S9_EEENS6_IJNS7_ILi1EEESI_SI_EEESC_SE_Li256ELb0ELb1ELb0ELb0EEENS1_19SingleTileSchedulerILb0ELb0ELb1ELi128EEEEEEEEEvNT_6ParamsE --------------------------
	.section	.text._ZN7cutlass13device_kernelIN5flash19enable_sm80_to_sm89INS1_16FlashAttnFwdSm80INS1_25CollectiveMainloopFwdSm80ILi8ELi1ELb1EN4cute5tupleIJNS5_1CILi128EEENS7_ILi64EEENS7_ILi256EEEEEELi256ENS_6half_tEfNS_4arch4Sm80ELb0ELb0ELb1ELb0ELb0ELb0ELb1ELb0EEENS1_21CollectiveEpilogueFwdINS6_IJS8_SA_S9_EEENS6_IJNS7_ILi1EEESI_SI_EEESC_SE_Li256ELb0ELb1ELb0ELb0EEENS1_19SingleTileSchedulerILb0ELb0ELb1ELi128EEEEEEEEEvNT_6ParamsE,"ax",@progbits
	.align	128
.text._ZN7cutlass13device_kernelIN5flash19enable_sm80_to_sm89INS1_16FlashAttnFwdSm80INS1_25CollectiveMainloopFwdSm80ILi8ELi1ELb1EN4cute5tupleIJNS5_1CILi128EEENS7_ILi64EEENS7_ILi256EEEEEELi256ENS_6half_tEfNS_4arch4Sm80ELb0ELb0ELb1ELb0ELb0ELb0ELb1ELb0EEENS1_21CollectiveEpilogueFwdINS6_IJS8_SA_S9_EEENS6_IJNS7_ILi1EEESI_SI_EEESC_SE_Li256ELb0ELb1ELb0ELb0EEENS1_19SingleTileSchedulerILb0ELb0ELb1ELi128EEEEEEEEEvNT_6ParamsE:
        .type           _ZN7cutlass13device_kernelIN5flash19enable_sm80_to_sm89INS1_16FlashAttnFwdSm80INS1_25CollectiveMainloopFwdSm80ILi8ELi1ELb1EN4cute5tupleIJNS5_1CILi128EEENS7_ILi64EEENS7_ILi256EEEEEELi256ENS_6half_tEfNS_4arch4Sm80ELb0ELb0ELb1ELb0ELb0ELb0ELb1ELb0EEENS1_21CollectiveEpilogueFwdINS6_IJS8_SA_S9_EEENS6_IJNS7_ILi1EEESI_SI_EEESC_SE_Li256ELb0ELb1ELb0ELb0EEENS1_19SingleTileSchedulerILb0ELb0ELb1ELi128EEEEEEEEEvNT_6ParamsE,@function
        .size           _ZN7cutlass13device_kernelIN5flash19enable_sm80_to_sm89INS1_16FlashAttnFwdSm80INS1_25CollectiveMainloopFwdSm80ILi8ELi1ELb1EN4cute5tupleIJNS5_1CILi128EEENS7_ILi64EEENS7_ILi256EEEEEELi256ENS_6half_tEfNS_4arch4Sm80ELb0ELb0ELb1ELb0ELb0ELb0ELb1ELb0EEENS1_21CollectiveEpilogueFwdINS6_IJS8_SA_S9_EEENS6_IJNS7_ILi1EEESI_SI_EEESC_SE_Li256ELb0ELb1ELb0ELb0EEENS1_19SingleTileSchedulerILb0ELb0ELb1ELi128EEEEEEEEEvNT_6ParamsE,(.L_x_18 - _ZN7cutlass13device_kernelIN5flash19enable_sm80_to_sm89INS1_16FlashAttnFwdSm80INS1_25CollectiveMainloopFwdSm80ILi8ELi1ELb1EN4cute5tupleIJNS5_1CILi128EEENS7_ILi64EEENS7_ILi256EEEEEELi256ENS_6half_tEfNS_4arch4Sm80ELb0ELb0ELb1ELb0ELb0ELb0ELb1ELb0EEENS1_21CollectiveEpilogueFwdINS6_IJS8_SA_S9_EEENS6_IJNS7_ILi1EEESI_SI_EEESC_SE_Li256ELb0ELb1ELb0ELb0EEENS1_19SingleTileSchedulerILb0ELb0ELb1ELi128EEEEEEEEEvNT_6ParamsE)
        .other          _ZN7cutlass13device_kernelIN5flash19enable_sm80_to_sm89INS1_16FlashAttnFwdSm80INS1_25CollectiveMainloopFwdSm80ILi8ELi1ELb1EN4cute5tupleIJNS5_1CILi128EEENS7_ILi64EEENS7_ILi256EEEEEELi256ENS_6half_tEfNS_4arch4Sm80ELb0ELb0ELb1ELb0ELb0ELb0ELb1ELb0EEENS1_21CollectiveEpilogueFwdINS6_IJS8_SA_S9_EEENS6_IJNS7_ILi1EEESI_SI_EEESC_SE_Li256ELb0ELb1ELb0ELb0EEENS1_19SingleTileSchedulerILb0ELb0ELb1ELi128EEEEEEEEEvNT_6ParamsE,@"STO_CUDA_ENTRY STV_DEFAULT"
_ZN7cutlass13device_kernelIN5flash19enable_sm80_to_sm89INS1_16FlashAttnFwdSm80INS1_25CollectiveMainloopFwdSm80ILi8ELi1ELb1EN4cute5tupleIJNS5_1CILi128EEENS7_ILi64EEENS7_ILi256EEEEEELi256ENS_6half_tEfNS_4arch4Sm80ELb0ELb0ELb1ELb0ELb0ELb0ELb1ELb0EEENS1_21CollectiveEpilogueFwdINS6_IJS8_SA_S9_EEENS6_IJNS7_ILi1EEESI_SI_EEESC_SE_Li256ELb0ELb1ELb0ELb0EEENS1_19SingleTileSchedulerILb0ELb0ELb1ELi128EEEEEEEEEvNT_6ParamsE:
[----:B------:R-:W-:Y:S01]  /*0000*/  LDC R1, c[0x0][0x28] ;  /* 0x00000a00ff017b82 */ /* 0x000fe20000000800 */
[----:B------:R-:W-:Y:S05]  /*0010*/  EXIT ;  /* 0x000000000000794d */ /* 0x000fea0003800000 */
.L_x_0:
[----:B------:R-:W-:-:S00]  /*0020*/  BRA `(.L_x_0) ;  /* 0xfffffffc00fc7947 */ /* 0x000fc0000383ffff */
[----:B------:R-:W-:-:S00]  /*0030*/  NOP ;  /* 0x0000000000007918 */ /* 0x000fc00000000000 */
        /* <DEDUP_REMOVED lines=12> */
.L_x_18:


//--------------------- .text._ZN7cutlass13device_kernelIN5flash19enable_sm80_to_sm89INS1_16FlashAttnFwdSm80INS1_25CollectiveMainloopFwdSm80ILi8ELi1ELb1EN4cute5tupleIJNS5_1CILi128EEENS7_ILi64EEENS7_ILi256EEEEEELi256ENS_6half_tEfNS_4arch4Sm80ELb0ELb0ELb1ELb1ELb0ELb0ELb1ELb0EEENS1_21CollectiveEpilogueFwdINS6_IJS8_SA_S9_EEENS6_IJNS7_ILi1EEESI_SI_EEESC_SE_Li256ELb1ELb1ELb0ELb0EEENS1_19SingleTileSchedulerILb1ELb0ELb1ELi128EEEEEEEEEvNT_6ParamsE --------------------------
	.section	.text._ZN7cutlass13device_kernelIN5flash19enable_sm80_to_sm89INS1_16FlashAttnFwdSm80INS1_25CollectiveMainloopFwdSm80ILi8ELi1ELb1EN4cute5tupleIJNS5_1CILi128EEENS7_ILi64EEENS7_ILi256EEEEEELi256ENS_6half_tEfNS_4arch4Sm80ELb0ELb0ELb1ELb1ELb0ELb0ELb1ELb0EEENS1_21CollectiveEpilogueFwdINS6_IJS8_SA_S9_EEENS6_IJNS7_ILi1EEESI_SI_EEESC_SE_Li256ELb1ELb1ELb0ELb0EEENS1_19SingleTileSchedulerILb1ELb0ELb1ELi128EEEEEEEEEvNT_6ParamsE,"ax",@progbits
	.align	128
.text._ZN7cutlass13device_kernelIN5flash19enable_sm80_to_sm89INS1_16FlashAttnFwdSm80INS1_25CollectiveMainloopFwdSm80ILi8ELi1ELb1EN4cute5tupleIJNS5_1CILi128EEENS7_ILi64EEENS7_ILi256EEEEEELi256ENS_6half_tEfNS_4arch4Sm80ELb0ELb0ELb1ELb1ELb0ELb0ELb1ELb0EEENS1_21CollectiveEpilogueFwdINS6_IJS8_SA_S9_EEENS6_IJNS7_ILi1EEESI_SI_EEESC_SE_Li256ELb1ELb1ELb0ELb0EEENS1_19SingleTileSchedulerILb1ELb0ELb1ELi128EEEEEEEEEvNT_6ParamsE:
        .type           _ZN7cutlass13device_kernelIN5flash19enable_sm80_to_sm89INS1_16FlashAttnFwdSm80INS1_25CollectiveMainloopFwdSm80ILi8ELi1ELb1EN4cute5tupleIJNS5_1CILi128EEENS7_ILi64EEENS7_ILi256EEEEEELi256ENS_6half_tEfNS_4arch4Sm80ELb0ELb0ELb1ELb1ELb0ELb0ELb1ELb0EEENS1_21CollectiveEpilogueFwdINS6_IJS8_SA_S9_EEENS6_IJNS7_ILi1EEESI_SI_EEESC_SE_Li256ELb1ELb1ELb0ELb0EEENS1_19SingleTileSchedulerILb1ELb0ELb1ELi128EEEEEEEEEvNT_6ParamsE,@function
        .size           _ZN7cutlass13device_kernelIN5flash19enable_sm80_to_sm89INS1_16FlashAttnFwdSm80INS1_25CollectiveMainloopFwdSm80ILi8ELi1ELb1EN4cute5tupleIJNS5_1CILi128EEENS7_ILi64EEENS7_ILi256EEEEEELi256ENS_6half_tEfNS_4arch4Sm80ELb0ELb0ELb1ELb1ELb0ELb0ELb1ELb0EEENS1_21CollectiveEpilogueFwdINS6_IJS8_SA_S9_EEENS6_IJNS7_ILi1EEESI_SI_EEESC_SE_Li256ELb1ELb1ELb0ELb0EEENS1_19SingleTileSchedulerILb1ELb0ELb1ELi128EEEEEEEEEvNT_6ParamsE,(.L_x_19 - _ZN7cutlass13device_kernelIN5flash19enable_sm80_to_sm89INS1_16FlashAttnFwdSm80INS1_25CollectiveMainloopFwdSm80ILi8ELi1ELb1EN4cute5tupleIJNS5_1CILi128EEENS7_ILi64EEENS7_ILi256EEEEEELi256ENS_6half_tEfNS_4arch4Sm80ELb0ELb0ELb1ELb1ELb0ELb0ELb1ELb0EEENS1_21CollectiveEpilogueFwdINS6_IJS8_SA_S9_EEENS6_IJNS7_ILi1EEESI_SI_EEESC_SE_Li256ELb1ELb1ELb0ELb0EEENS1_19SingleTileSchedulerILb1ELb0ELb1ELi128EEEEEEEEEvNT_6ParamsE)
        .other          _ZN7cutlass13device_kernelIN5flash19enable_sm80_to_sm89INS1_16FlashAttnFwdSm80INS1_25CollectiveMainloopFwdSm80ILi8ELi1ELb1EN4cute5tupleIJNS5_1CILi128EEENS7_ILi64EEENS7_ILi256EEEEEELi256ENS_6half_tEfNS_4arch4Sm80ELb0ELb0ELb1ELb1ELb0ELb0ELb1ELb0EEENS1_21CollectiveEpilogueFwdINS6_IJS8_SA_S9_EEENS6_IJNS7_ILi1EEESI_SI_EEESC_SE_Li256ELb1ELb1ELb0ELb0EEENS1_19SingleTileSchedulerILb1ELb0ELb1ELi128EEEEEEEEEvNT_6ParamsE,@"STO_CUDA_ENTRY STV_DEFAULT"
_ZN7cutlass13device_kernelIN5flash19enable_sm80_to_sm89INS1_16FlashAttnFwdSm80INS1_25CollectiveMainloopFwdSm80ILi8ELi1ELb1EN4cute5tupleIJNS5_1CILi128EEENS7_ILi64EEENS7_ILi256EEEEEELi256ENS_6half_tEfNS_4arch4Sm80ELb0ELb0ELb1ELb1ELb0ELb0ELb1ELb0EEENS1_21CollectiveEpilogueFwdINS6_IJS8_SA_S9_EEENS6_IJNS7_ILi1EEESI_SI_EEESC_SE_Li256ELb1ELb1ELb0ELb0EEENS1_19SingleTileSchedulerILb1ELb0ELb1ELi128EEEEEEEEEvNT_6ParamsE:
[----:B------:R-:W-:Y:S01]  /*0000*/  LDC R1, c[0x0][0x28] ;  /* 0x00000a00ff017b82 */ /* 0x000fe20000000800 */
[----:B------:R-:W-:Y:S05]  /*0010*/  EXIT ;  /* 0x000000000000794d */ /* 0x000fea0003800000 */
.L_x_1:
        /* <DEDUP_REMOVED lines=14> */
.L_x_19:


//--------------------- .text._ZN7cutlass13device_kernelIN5flash19enable_sm80_to_sm89INS1_16FlashAttnFwdSm80INS1_25CollectiveMainloopFwdSm80ILi8ELi1ELb0EN4cute5tupleIJNS5_1CILi128EEENS7_ILi32EEENS7_ILi256EEEEEELi256ENS_6half_tEfNS_4arch4Sm80ELb0ELb0ELb1ELb1ELb0ELb1ELb1ELb0EEENS1_21CollectiveEpilogueFwdINS6_IJS8_SA_S9_EEENS6_IJNS7_ILi1EEESI_SI_EEESC_SE_Li256ELb1ELb1ELb0ELb0EEENS1_19SingleTileSchedulerILb1ELb0ELb1ELi128EEEEEEEEEvNT_6ParamsE --------------------------
	.section	.text._ZN7cutlass13device_kernelIN5flash19enable_sm80_to_sm89INS1_16FlashAttnFwdSm80INS1_25CollectiveMainloopFwdSm80ILi8ELi1ELb0EN4cute5tupleIJNS5_1CILi128EEENS7_ILi32EEENS7_ILi256EEEEEELi256ENS_6half_tEfNS_4arch4Sm80ELb0ELb0ELb1ELb1ELb0ELb1ELb1ELb0EEENS1_21CollectiveEpilogueFwdINS6_IJS8_SA_S9_EEENS6_IJNS7_ILi1EEESI_SI_EEESC_SE_Li256ELb1ELb1ELb0ELb0EEENS1_19SingleTileSchedulerILb1ELb0ELb1ELi128EEEEEEEEEvNT_6ParamsE,"ax",@progbits
	.align	128
.text._ZN7cutlass13device_kernelIN5flash19enable_sm80_to_sm89INS1_16FlashAttnFwdSm80INS1_25CollectiveMainloopFwdSm80ILi8ELi1ELb0EN4cute5tupleIJNS5_1CILi128EEENS7_ILi32EEENS7_ILi256EEEEEELi256ENS_6half_tEfNS_4arch4Sm80ELb0ELb0ELb1ELb1ELb0ELb1ELb1ELb0EEENS1_21CollectiveEpilogueFwdINS6_IJS8_SA_S9_EEENS6_IJNS7_ILi1EEESI_SI_EEESC_SE_Li256ELb1ELb1ELb0ELb0EEENS1_19SingleTileSchedulerILb1ELb0ELb1ELi128EEEEEEEEEvNT_6ParamsE:
        .type           _ZN7cutlass13device_kernelIN5flash19enable_sm80_to_sm89INS1_16FlashAttnFwdSm80INS1_25CollectiveMainloopFwdSm80ILi8ELi1ELb0EN4cute5tupleIJNS5_1CILi128EEENS7_ILi32EEENS7_ILi256EEEEEELi256ENS_6half_tEfNS_4arch4Sm80ELb0ELb0ELb1ELb1ELb0ELb1ELb1ELb0EEENS1_21CollectiveEpilogueFwdINS6_IJS8_SA_S9_EEENS6_IJNS7_ILi1EEESI_SI_EEESC_SE_Li256ELb1ELb1ELb0ELb0EEENS1_19SingleTileSchedulerILb1ELb0ELb1ELi128EEEEEEEEEvNT_6ParamsE,@function
        .size           _ZN7cutlass13device_kernelIN5flash19enable_sm80_to_sm89INS1_16FlashAttnFwdSm80INS1_25CollectiveMainloopFwdSm80ILi8ELi1ELb0EN4cute5tupleIJNS5_1CILi128EEENS7_ILi32EEENS7_ILi256EEEEEELi256ENS_6half_tEfNS_4arch4Sm80ELb0ELb0ELb1ELb1ELb0ELb1ELb1ELb0EEENS1_21CollectiveEpilogueFwdINS6_IJS8_SA_S9_EEENS6_IJNS7_ILi1EEESI_SI_EEESC_SE_Li256ELb1ELb1ELb0ELb0EEENS1_19SingleTileSchedulerILb1ELb0ELb1ELi128EEEEEEEEEvNT_6ParamsE,(.L_x_20 - _ZN7cutlass13device_kernelIN5flash19enable_sm80_to_sm89INS1_16FlashAttnFwdSm80INS1_25CollectiveMainloopFwdSm80ILi8ELi1ELb0EN4cute5tupleIJNS5_1CILi128EEENS7_ILi32EEENS7_ILi256EEEEEELi256ENS_6half_tEfNS_4arch4Sm80ELb0ELb0ELb1ELb1ELb0ELb1ELb1ELb0EEENS1_21CollectiveEpilogueFwdINS6_IJS8_SA_S9_EEENS6_IJNS7_ILi1EEESI_SI_EEESC_SE_Li256ELb1ELb1ELb0ELb0EEENS1_19SingleTileSchedulerILb1ELb0ELb1ELi128EEEEEEEEEvNT_6ParamsE)
        .other          _ZN7cutlass13device_kernelIN5flash19enable_sm80_to_sm89INS1_16FlashAttnFwdSm80INS1_25CollectiveMainloopFwdSm80ILi8ELi1ELb0EN4cute5tupleIJNS5_1CILi128EEENS7_ILi32EEENS7_ILi256EEEEEELi256ENS_6half_tEfNS_4arch4Sm80ELb0ELb0ELb1ELb1ELb0ELb1ELb1ELb0EEENS1_21CollectiveEpilogueFwdINS6_IJS8_SA_S9_EEENS6_IJNS7_ILi1EEESI_SI_EEESC_SE_Li256ELb1ELb1ELb0ELb0EEENS1_19SingleTileSchedulerILb1ELb0ELb1ELi128EEEEEEEEEvNT_6ParamsE,@"STO_CUDA_ENTRY STV_DEFAULT"
_ZN7cutlass13device_kernelIN5flash19enable_sm80_to_sm89INS1_16FlashAttnFwdSm80INS1_25CollectiveMainloopFwdSm80ILi8ELi1ELb0EN4cute5tupleIJNS5_1CILi128EEENS7_ILi32EEENS7_ILi256EEEEEELi256ENS_6half_tEfNS_4arch4Sm80ELb0ELb0ELb1ELb1ELb0ELb1ELb1ELb0EEENS1_21CollectiveEpilogueFwdINS6_IJS8_SA_S9_EEENS6_IJNS7_ILi1EEESI_SI_EEESC_SE_Li256ELb1ELb1ELb0ELb0EEENS1_19SingleTileSchedulerILb1ELb0ELb1ELi128EEEEEEEEEvNT_6ParamsE:
[----:B------:R-:W-:Y:S01]  /*0000*/  LDC R1, c[0x0][0x28] ;  /* 0x00000a00ff017b82 */ /* 0x000fe20000000800 */
[----:B------:R-:W-:Y:S05]  /*0010*/  EXIT ;  /* 0x000000000000794d */ /* 0x000fea0003800000 */
.L_x_2:
        /* <DEDUP_REMOVED lines=14> */
.L_x_20:


//--------------------- .text._ZN7cutlass13device_kernelIN5flash19enable_sm80_to_sm89INS1_16FlashAttnFwdSm80INS1_25CollectiveMainloopFwdSm80ILi8ELi1ELb1EN4cute5tupleIJNS5_1CILi128EEENS7_ILi48EEENS7_ILi256EEEEEELi256ENS_6half_tEfNS_4arch4Sm80ELb0ELb1ELb1ELb0ELb0ELb0ELb1ELb0EEENS1_21CollectiveEpilogueFwdINS6_IJS8_SA_S9_EEENS6_IJNS7_ILi1EEESI_SI_EEESC_SE_Li256ELb0ELb1ELb0ELb0EEENS1_19SingleTileSchedulerILb0ELb0ELb1ELi128EEEEEEEEEvNT_6ParamsE --------------------------
	.section	.text._ZN7cutlass13device_kernelIN5flash19enable_sm80_to_sm89INS1_16FlashAttnFwdSm80INS1_25CollectiveMainloopFwdSm80ILi8ELi1ELb1EN4cute5tupleIJNS5_1CILi128EEENS7_ILi48EEENS7_ILi256EEEEEELi256ENS_6half_tEfNS_4arch4Sm80ELb0ELb1ELb1ELb0ELb0ELb0ELb1ELb0EEENS1_21CollectiveEpilogueFwdINS6_IJS8_SA_S9_EEENS6_IJNS7_ILi1EEESI_SI_EEESC_SE_Li256ELb0ELb1ELb0ELb0EEENS1_19SingleTileSchedulerILb0ELb0ELb1ELi128EEEEEEEEEvNT_6ParamsE,"ax",@progbits
	.align	128
.text._ZN7cutlass13device_kernelIN5flash19enable_sm80_to_sm89INS1_16FlashAttnFwdSm80INS1_25CollectiveMainloopFwdSm80ILi8ELi1ELb1EN4cute5tupleIJNS5_1CILi128EEENS7_ILi48EEENS7_ILi256EEEEEELi256ENS_6half_tEfNS_4arch4Sm80ELb0ELb1ELb1ELb0ELb0ELb0ELb1ELb0EEENS1_21CollectiveEpilogueFwdINS6_IJS8_SA_S9_EEENS6_IJNS7_ILi1EEESI_SI_EEESC_SE_Li256ELb0ELb1ELb0ELb0EEENS1_19SingleTileSchedulerILb0ELb0ELb1ELi128EEEEEEEEEvNT_6ParamsE:
        .type           _ZN7cutlass13device_kernelIN5flash19enable_sm80_to_sm89INS1_16FlashAttnFwdSm80INS1_25CollectiveMainloopFwdSm80ILi8ELi1ELb1EN4cute5tupleIJNS5_1CILi128EEENS7_ILi48EEENS7_ILi256EEEEEELi256ENS_6half_tEfNS_4arch4Sm80ELb0ELb1ELb1ELb0ELb0ELb0ELb1ELb0EEENS1_21CollectiveEpilogueFwdINS6_IJS8_SA_S9_EEENS6_IJNS7_ILi1EEESI_SI_EEESC_SE_Li256ELb0ELb1ELb0ELb0EEENS1_19SingleTileSchedulerILb0ELb0ELb1ELi128EEEEEEEEEvNT_6ParamsE,@function
        .size           _ZN7cutlass13device_kernelIN5flash19enable_sm80_to_sm89INS1_16FlashAttnFwdSm80INS1_25CollectiveMainloopFwdSm80ILi8ELi1ELb1EN4cute5tupleIJNS5_1CILi128EEENS7_ILi48EEENS7_ILi256EEEEEELi256ENS_6half_tEfNS_4arch4Sm80ELb0ELb1ELb1ELb0ELb0ELb0ELb1ELb0EEENS1_21CollectiveEpilogueFwdINS6_IJS8_SA_S9_EEENS6_IJNS7_ILi1EEESI_SI_EEESC_SE_Li256ELb0ELb1ELb0ELb0EEENS1_19SingleTileSchedulerILb0ELb0ELb1ELi128EEEEEEEEEvNT_6ParamsE,(.L_x_21 - _ZN7cutlass13device_kernelIN5flash19enable_sm80_to_sm89INS1_16FlashAttnFwdSm80INS1_25CollectiveMainloopFwdSm80ILi8ELi1ELb1EN4cute5tupleIJNS5_1CILi128EEENS7_ILi48EEENS7_ILi256EEEEEELi256ENS_6half_tEfNS_4arch4Sm80ELb0ELb1ELb1ELb0ELb0ELb0ELb1ELb0EEENS1_21CollectiveEpilogueFwdINS6_IJS8_SA_S9_EEENS6_IJNS7_ILi1EEESI_SI_EEESC_SE_Li256ELb0ELb1ELb0ELb0EEENS1_19SingleTileSchedulerILb0ELb0ELb1ELi128EEEEEEEEEvNT_6ParamsE)
        .other          _ZN7cutlass13device_kernelIN5flash19enable_sm80_to_sm89INS1_16FlashAttnFwdSm80INS1_25CollectiveMainloopFwdSm80ILi8ELi1ELb1EN4cute5tupleIJNS5_1CILi128EEENS7_ILi48EEENS7_ILi256EEEEEELi256ENS_6half_tEfNS_4arch4Sm80ELb0ELb1ELb1ELb0ELb0ELb0ELb1ELb0EEENS1_21CollectiveEpilogueFwdINS6_IJS8_SA_S9_EEENS6_IJNS7_ILi1EEESI_SI_EEESC_SE_Li256ELb0ELb1ELb0ELb0EEENS1_19SingleTileSchedulerILb0ELb0ELb1ELi128EEEEEEEEEvNT_6ParamsE,@"STO_CUDA_ENTRY STV_DEFAULT"
_ZN7cutlass13device_kernelIN5flash19enable_sm80_to_sm89INS1_16FlashAttnFwdSm80INS1_25CollectiveMainloopFwdSm80ILi8ELi1ELb1EN4cute5tupleIJNS5_1CILi128EEENS7_ILi48EEENS7_ILi256EEEEEELi256ENS_6half_tEfNS_4arch4Sm80ELb0ELb1ELb1ELb0ELb0ELb0ELb1ELb0EEENS1_21CollectiveEpilogueFwdINS6_IJS8_SA_S9_EEENS6_IJNS7_ILi1EEESI_SI_EEESC_SE_Li256ELb0ELb1ELb0ELb0EEENS1_19SingleTileSchedulerILb0ELb0ELb1ELi128EEEEEEEEEvNT_6ParamsE:
[----:B------:R-:W-:Y:S01]  /*0000*/  LDC R1, c[0x0][0x28] ;  /* 0x00000a00ff017b82 */ /* 0x000fe20000000800 */
[----:B------:R-:W-:Y:S05]  /*0010*/  EXIT ;  /* 0x000000000000794d */ /* 0x000fea0003800000 */
.L_x_3:
        /* <DEDUP_REMOVED lines=14> */
.L_x_21:


//--------------------- .text._ZN7cutlass13device_kernelIN5flash19enable_sm80_to_sm89INS1_16FlashAttnFwdSm80INS1_25CollectiveMainloopFwdSm80ILi8ELi1ELb1EN4cute5tupleIJNS5_1CILi128EEENS7_ILi48EEENS7_ILi256EEEEEELi256ENS_6half_tEfNS_4arch4Sm80ELb0ELb1ELb1ELb1ELb0ELb0ELb1ELb0EEENS1_21CollectiveEpilogueFwdINS6_IJS8_SA_S9_EEENS6_IJNS7_ILi1EEESI_SI_EEESC_SE_Li256ELb1ELb1ELb0ELb0EEENS1_19SingleTileSchedulerILb1ELb0ELb1ELi128EEEEEEEEEvNT_6ParamsE --------------------------
	.section	.text._ZN7cutlass13device_kernelIN5flash19enable_sm80_to_sm89INS1_16FlashAttnFwdSm80INS1_25CollectiveMainloopFwdSm80ILi8ELi1ELb1EN4cute5tupleIJNS5_1CILi128EEENS7_ILi48EEENS7_ILi256EEEEEELi256ENS_6half_tEfNS_4arch4Sm80ELb0ELb1ELb1ELb1ELb0ELb0ELb1ELb0EEENS1_21CollectiveEpilogueFwdINS6_IJS8_SA_S9_EEENS6_IJNS7_ILi1EEESI_SI_EEESC_SE_Li256ELb1ELb1ELb0ELb0EEENS1_19SingleTileSchedulerILb1ELb0ELb1ELi128EEEEEEEEEvNT_6ParamsE,"ax",@progbits
	.align	128
.text._ZN7cutlass13device_kernelIN5flash19enable_sm80_to_sm89INS1_16FlashAttnFwdSm80INS1_25CollectiveMainloopFwdSm80ILi8ELi1ELb1EN4cute5tupleIJNS5_1CILi128EEENS7_ILi48EEENS7_ILi256EEEEEELi256ENS_6half_tEfNS_4arch4Sm80ELb0ELb1ELb1ELb1ELb0ELb0ELb1ELb0EEENS1_21CollectiveEpilogueFwdINS6_IJS8_SA_S9_EEENS6_IJNS7_ILi1EEESI_SI_EEESC_SE_Li256ELb1ELb1ELb0ELb0EEENS1_19SingleTileSchedulerILb1ELb0ELb1ELi128EEEEEEEEEvNT_6ParamsE:
        .type           _ZN7cutlass13device_kernelIN5flash19enable_sm80_to_sm89INS1_16FlashAttnFwdSm80INS1_25CollectiveMainloopFwdSm80ILi8ELi1ELb1EN4cute5tupleIJNS5_1CILi128EEENS7_ILi48EEENS7_ILi256EEEEEELi256ENS_6half_tEfNS_4arch4Sm80ELb0ELb1ELb1ELb1ELb0ELb0ELb1ELb0EEENS1_21CollectiveEpilogueFwdINS6_IJS8_SA_S9_EEENS6_IJNS7_ILi1EEESI_SI_EEESC_SE_Li256ELb1ELb1ELb0ELb0EEENS1_19SingleTileSchedulerILb1ELb0ELb1ELi128EEEEEEEEEvNT_6ParamsE,@function
        .size           _ZN7cutlass13device_kernelIN5flash19enable_sm80_to_sm89INS1_16FlashAttnFwdSm80INS1_25CollectiveMainloopFwdSm80ILi8ELi1ELb1EN4cute5tupleIJNS5_1CILi128EEENS7_ILi48EEENS7_ILi256EEEEEELi256ENS_6half_tEfNS_4arch4Sm80ELb0ELb1ELb1ELb1ELb0ELb0ELb1ELb0EEENS1_21CollectiveEpilogueFwdINS6_IJS8_SA_S9_EEENS6_IJNS7_ILi1EEESI_SI_EEESC_SE_Li256ELb1ELb1ELb0ELb0EEENS1_19SingleTileSchedulerILb1ELb0ELb1ELi128EEEEEEEEEvNT_6ParamsE,(.L_x_22 - _ZN7cutlass13device_kernelIN5flash19enable_sm80_to_sm89INS1_16FlashAttnFwdSm80INS1_25CollectiveMainloopFwdSm80ILi8ELi1ELb1EN4cute5tupleIJNS5_1CILi128EEENS7_ILi48EEENS7_ILi256EEEEEELi256ENS_6half_tEfNS_4arch4Sm80ELb0ELb1ELb1ELb1ELb0ELb0ELb1ELb0EEENS1_21CollectiveEpilogueFwdINS6_IJS8_SA_S9_EEENS6_IJNS7_ILi1EEESI_SI_EEESC_SE_Li256ELb1ELb1ELb0ELb0EEENS1_19SingleTileSchedulerILb1ELb0ELb1ELi128EEEEEEEEEvNT_6ParamsE)
        .other          _ZN7cutlass13device_kernelIN5flash19enable_sm80_to_sm89INS1_16FlashAttnFwdSm80INS1_25CollectiveMainloopFwdSm80ILi8ELi1ELb1EN4cute5tupleIJNS5_1CILi128EEENS7_ILi48EEENS7_ILi256EEEEEELi256ENS_6half_tEfNS_4arch4Sm80ELb0ELb1ELb1ELb1ELb0ELb0ELb1ELb0EEENS1_21CollectiveEpilogueFwdINS6_IJS8_SA_S9_EEENS6_IJNS7_ILi1EEESI_SI_EEESC_SE_Li256ELb1ELb1ELb0ELb0EEENS1_19SingleTileSchedulerILb1ELb0ELb1ELi128EEEEEEEEEvNT_6ParamsE,@"STO_CUDA_ENTRY STV_DEFAULT"
_ZN7cutlass13device_kernelIN5flash19enable_sm80_to_sm89INS1_16FlashAttnFwdSm80INS1_25CollectiveMainloopFwdSm80ILi8ELi1ELb1EN4cute5tupleIJNS5_1CILi128EEENS7_ILi48EEENS7_ILi256EEEEEELi256ENS_6half_tEfNS_4arch4Sm80ELb0ELb1ELb1ELb1ELb0ELb0ELb1ELb0EEENS1_21CollectiveEpilogueFwdINS6_IJS8_SA_S9_EEENS6_IJNS7_ILi1EEESI_SI_EEESC_SE_Li256ELb1ELb1ELb0ELb0EEENS1_19SingleTileSchedulerILb1ELb0ELb1ELi128EEEEEEEEEvNT_6ParamsE:
[----:B------:R-:W-:Y:S01]  /*0000*/  LDC R1, c[0x0][0x28] ;  /* 0x00000a00ff017b82 */ /* 0x000fe20000000800 */
[----:B------:R-:W-:Y:S05]  /*0010*/  EXIT ;  /* 0x000000000000794d */ /* 0x000fea0003800000 */
.L_x_4:
        /* <DEDUP_REMOVED lines=14> */
.L_x_22:


//--------------------- .text._ZN7cutlass13device_kernelIN5flash19enable_sm80_to_sm89INS1_16FlashAttnFwdSm80INS1_25CollectiveMainloopFwdSm80ILi8ELi1ELb0EN4cute5tupleIJNS5_1CILi128EEENS7_ILi32EEENS7_ILi256EEEEEELi256ENS_6half_tEfNS_4arch4Sm80ELb0ELb1ELb1ELb1ELb0ELb1ELb1ELb0EEENS1_21CollectiveEpilogueFwdINS6_IJS8_SA_S9_EEENS6_IJNS7_ILi1EEESI_SI_EEESC_SE_Li256ELb1ELb1ELb0ELb0EEENS1_19SingleTileSchedulerILb1ELb0ELb1ELi128EEEEEEEEEvNT_6ParamsE --------------------------
	.section	.text._ZN7cutlass13device_kernelIN5flash19enable_sm80_to_sm89INS1_16FlashAttnFwdSm80INS1_25CollectiveMainloopFwdSm80ILi8ELi1ELb0EN4cute5tupleIJNS5_1CILi128EEENS7_ILi32EEENS7_ILi256EEEEEELi256ENS_6half_tEfNS_4arch4Sm80ELb0ELb1ELb1ELb1ELb0ELb1ELb1ELb0EEENS1_21CollectiveEpilogueFwdINS6_IJS8_SA_S9_EEENS6_IJNS7_ILi1EEESI_SI_EEESC_SE_Li256ELb1ELb1ELb0ELb0EEENS1_19SingleTileSchedulerILb1ELb0ELb1ELi128EEEEEEEEEvNT_6ParamsE,"ax",@progbits
	.align	128
.text._ZN7cutlass13device_kernelIN5flash19enable_sm80_to_sm89INS1_16FlashAttnFwdSm80INS1_25CollectiveMainloopFwdSm80ILi8ELi1ELb0EN4cute5tupleIJNS5_1CILi128EEENS7_ILi32EEENS7_ILi256EEEEEELi256ENS_6half_tEfNS_4arch4Sm80ELb0ELb1ELb1ELb1ELb0ELb1ELb1ELb0EEENS1_21CollectiveEpilogueFwdINS6_IJS8_SA_S9_EEENS6_IJNS7_ILi1EEESI_SI_EEESC_SE_Li256ELb1ELb1ELb0ELb0EEENS1_19SingleTileSchedulerILb1ELb0ELb1ELi128EEEEEEEEEvNT_6ParamsE:
        .type           _ZN7cutlass13device_kernelIN5flash19enable_sm80_to_sm89INS1_16FlashAttnFwdSm80INS1_25CollectiveMainloopFwdSm80ILi8ELi1ELb0EN4cute5tupleIJNS5_1CILi128EEENS7_ILi32EEENS7_ILi256EEEEEELi256ENS_6half_tEfNS_4arch4Sm80ELb0ELb1ELb1ELb1ELb0ELb1ELb1ELb0EEENS1_21CollectiveEpilogueFwdINS6_IJS8_SA_S9_EEENS6_IJNS7_ILi1EEESI_SI_EEESC_SE_Li256ELb1ELb1ELb0ELb0EEENS1_19SingleTileSchedulerILb1ELb0ELb1ELi128EEEEEEEEEvNT_6ParamsE,@function
        .size           _ZN7cutlass13device_kernelIN5flash19enable_sm80_to_sm89INS1_16FlashAttnFwdSm80INS1_25CollectiveMainloopFwdSm80ILi8ELi1ELb0EN4cute5tupleIJNS5_1CILi128EEENS7_ILi32EEENS7_ILi256EEEEEELi256ENS_6half_tEfNS_4arch4Sm80ELb0ELb1ELb1ELb1ELb0ELb1ELb1ELb0EEENS1_21CollectiveEpilogueFwdINS6_IJS8_SA_S9_EEENS6_IJNS7_ILi1EEESI_SI_EEESC_SE_Li256ELb1ELb1ELb0ELb0EEENS1_19SingleTileSchedulerILb1ELb0ELb1ELi128EEEEEEEEEvNT_6ParamsE,(.L_x_23 - _ZN7cutlass13device_kernelIN5flash19enable_sm80_to_sm89INS1_16FlashAttnFwdSm80INS1_25CollectiveMainloopFwdSm80ILi8ELi1ELb0EN4cute5tupleIJNS5_1CILi128EEENS7_ILi32EEENS7_ILi256EEEEEELi256ENS_6half_tEfNS_4arch4Sm80ELb0ELb1ELb1ELb1ELb0ELb1ELb1ELb0EEENS1_21CollectiveEpilogueFwdINS6_IJS8_SA_S9_EEENS6_IJNS7_ILi1EEESI_SI_EEESC_SE_Li256ELb1ELb1ELb0ELb0EEENS1_19SingleTileSchedulerILb1ELb0ELb1ELi128EEEEEEEEEvNT_6ParamsE)
        .other          _ZN7cutlass13device_kernelIN5flash19enable_sm80_to_sm89INS1_16FlashAttnFwdSm80INS1_25CollectiveMainloopFwdSm80ILi8ELi1ELb0EN4cute5tupleIJNS5_1CILi128EEENS7_ILi32EEENS7_ILi256EEEEEELi256ENS_6half_tEfNS_4arch4Sm80ELb0ELb1ELb1ELb1ELb0ELb1ELb1ELb0EEENS1_21CollectiveEpilogueFwdINS6_IJS8_SA_S9_EEENS6_IJNS7_ILi1EEESI_SI_EEESC_SE_Li256ELb1ELb1ELb0ELb0EEENS1_19SingleTileSchedulerILb1ELb0ELb1ELi128EEEEEEEEEvNT_6ParamsE,@"STO_CUDA_ENTRY STV_DEFAULT"
_ZN7cutlass13device_kernelIN5flash19enable_sm80_to_sm89INS1_16FlashAttnFwdSm80INS1_25CollectiveMainloopFwdSm80ILi8ELi1ELb0EN4cute5tupleIJNS5_1CILi128EEENS7_ILi32EEENS7_ILi256EEEEEELi256ENS_6half_tEfNS_4arch4Sm80ELb0ELb1ELb1ELb1ELb0ELb1ELb1ELb0EEENS1_21CollectiveEpilogueFwdINS6_IJS8_SA_S9_EEENS6_IJNS7_ILi1EEESI_SI_EEESC_SE_Li256ELb1ELb1ELb0ELb0EEENS1_19SingleTileSchedulerILb1ELb0ELb1ELi128EEEEEEEEEvNT_6ParamsE:
[----:B------:R-:W-:Y:S01]  /*0000*/  LDC R1, c[0x0][0x28] ;  /* 0x00000a00ff017b82 */ /* 0x000fe20000000800 */
[----:B------:R-:W-:Y:S05]  /*0010*/  EXIT ;  /* 0x000000000000794d */ /* 0x000fea0003800000 */
.L_x_5:
        /* <DEDUP_REMOVED lines=14> */
.L_x_23:


//--------------------- .text._ZN7cutlass13device_kernelIN5flash19enable_sm80_to_sm89INS1_16FlashAttnFwdSm80INS1_25CollectiveMainloopFwdSm80ILi8ELi1ELb1EN4cute5tupleIJNS5_1CILi128EEENS7_ILi64EEENS7_ILi256EEEEEELi256ENS_6half_tEfNS_4arch4Sm80ELb1ELb0ELb1ELb0ELb0ELb0ELb1ELb0EEENS1_21CollectiveEpilogueFwdINS6_IJS8_SA_S9_EEENS6_IJNS7_ILi1EEESI_SI_EEESC_SE_Li256ELb0ELb1ELb0ELb0EEENS1_30DynamicPersistentTileSchedulerILi256ELi256ELb0ELb1ELb0EEEEEEEEEvNT_6ParamsE --------------------------
	.section	.text._ZN7cutlass13device_kernelIN5flash19enable_sm80_to_sm89INS1_16FlashAttnFwdSm80INS1_25CollectiveMainloopFwdSm80ILi8ELi1ELb1EN4cute5tupleIJNS5_1CILi128EEENS7_ILi64EEENS7_ILi256EEEEEELi256ENS_6half_tEfNS_4arch4Sm80ELb1ELb0ELb1ELb0ELb0ELb0ELb1ELb0EEENS1_21CollectiveEpilogueFwdINS6_IJS8_SA_S9_EEENS6_IJNS7_ILi1EEESI_SI_EEESC_SE_Li256ELb0ELb1ELb0ELb0EEENS1_30DynamicPersistentTileSchedulerILi256ELi256ELb0ELb1ELb0EEEEEEEEEvNT_6ParamsE,"ax",@progbits
	.align	128
.text._ZN7cutlass13device_kernelIN5flash19enable_sm80_to_sm89INS1_16FlashAttnFwdSm80INS1_25CollectiveMainloopFwdSm80ILi8ELi1ELb1EN4cute5tupleIJNS5_1CILi128EEENS7_ILi64EEENS7_ILi256EEEEEELi256ENS_6half_tEfNS_4arch4Sm80ELb1ELb0ELb1ELb0ELb0ELb0ELb1ELb0EEENS1_21CollectiveEpilogueFwdINS6_IJS8_SA_S9_EEENS6_IJNS7_ILi1EEESI_SI_EEESC_SE_Li256ELb0ELb1ELb0ELb0EEENS1_30DynamicPersistentTileSchedulerILi256ELi256ELb0ELb1ELb0EEEEEEEEEvNT_6ParamsE:
        .type           _ZN7cutlass13device_kernelIN5flash19enable_sm80_to_sm89INS1_16FlashAttnFwdSm80INS1_25CollectiveMainloopFwdSm80ILi8ELi1ELb1EN4cute5tupleIJNS5_1CILi128EEENS7_ILi64EEENS7_ILi256EEEEEELi256ENS_6half_tEfNS_4arch4Sm80ELb1ELb0ELb1ELb0ELb0ELb0ELb1ELb0EEENS1_21CollectiveEpilogueFwdINS6_IJS8_SA_S9_EEENS6_IJNS7_ILi1EEESI_SI_EEESC_SE_Li256ELb0ELb1ELb0ELb0EEENS1_30DynamicPersistentTileSchedulerILi256ELi256ELb0ELb1ELb0EEEEEEEEEvNT_6ParamsE,@function
        .size           _ZN7cutlass13device_kernelIN5flash19enable_sm80_to_sm89INS1_16FlashAttnFwdSm80INS1_25CollectiveMainloopFwdSm80ILi8ELi1ELb1EN4cute5tupleIJNS5_1CILi128EEENS7_ILi64EEENS7_ILi256EEEEEELi256ENS_6half_tEfNS_4arch4Sm80ELb1ELb0ELb1ELb0ELb0ELb0ELb1ELb0EEENS1_21CollectiveEpilogueFwdINS6_IJS8_SA_S9_EEENS6_IJNS7_ILi1EEESI_SI_EEESC_SE_Li256ELb0ELb1ELb0ELb0EEENS1_30DynamicPersistentTileSchedulerILi256ELi256ELb0ELb1ELb0EEEEEEEEEvNT_6ParamsE,(.L_x_24 - _ZN7cutlass13device_kernelIN5flash19enable_sm80_to_sm89INS1_16FlashAttnFwdSm80INS1_25CollectiveMainloopFwdSm80ILi8ELi1ELb1EN4cute5tupleIJNS5_1CILi128EEENS7_ILi64EEENS7_ILi256EEEEEELi256ENS_6half_tEfNS_4arch4Sm80ELb1ELb0ELb1ELb0ELb0ELb0ELb1ELb0EEENS1_21CollectiveEpilogueFwdINS6_IJS8_SA_S9_EEENS6_IJNS7_ILi1EEESI_SI_EEESC_SE_Li256ELb0ELb1ELb0ELb0EEENS1_30DynamicPersistentTileSchedulerILi256ELi256ELb0ELb1ELb0EEEEEEEEEvNT_6ParamsE)
        .other          _ZN7cutlass13device_kernelIN5flash19enable_sm80_to_sm89INS1_16FlashAttnFwdSm80INS1_25CollectiveMainloopFwdSm80ILi8ELi1ELb1EN4cute5tupleIJNS5_1CILi128EEENS7_ILi64EEENS7_ILi256EEEEEELi256ENS_6half_tEfNS_4arch4Sm80ELb1ELb0ELb1ELb0ELb0ELb0ELb1ELb0EEENS1_21CollectiveEpilogueFwdINS6_IJS8_SA_S9_EEENS6_IJNS7_ILi1EEESI_SI_EEESC_SE_Li256ELb0ELb1ELb0ELb0EEENS1_30DynamicPersistentTileSchedulerILi256ELi256ELb0ELb1ELb0EEEEEEEEEvNT_6ParamsE,@"STO_CUDA_ENTRY STV_DEFAULT"
_ZN7cutlass13device_kernelIN5flash19enable_sm80_to_sm89INS1_16FlashAttnFwdSm80INS1_25CollectiveMainloopFwdSm80ILi8ELi1ELb1EN4cute5tupleIJNS5_1CILi128EEENS7_ILi64EEENS7_ILi256EEEEEELi256ENS_6half_tEfNS_4arch4Sm80ELb1ELb0ELb1ELb0ELb0ELb0ELb1ELb0EEENS1_21CollectiveEpilogueFwdINS6_IJS8_SA_S9_EEENS6_IJNS7_ILi1EEESI_SI_EEESC_SE_Li256ELb0ELb1ELb0ELb0EEENS1_30DynamicPersistentTileSchedulerILi256ELi256ELb0ELb1ELb0EEEEEEEEEvNT_6ParamsE:
[----:B------:R-:W-:Y:S01]  /*0000*/  LDC R1, c[0x0][0x28] ;  /* 0x00000a00ff017b82 */ /* 0x000fe20000000800 */
[----:B------:R-:W-:Y:S05]  /*0010*/  EXIT ;  /* 0x000000000000794d */ /* 0x000fea0003800000 */
.L_x_6:
        /* <DEDUP_REMOVED lines=14> */
.L_x_24:


//--------------------- .text._ZN7cutlass13device_kernelIN5flash19enable_sm80_to_sm89INS1_16FlashAttnFwdSm80INS1_25CollectiveMainloopFwdSm80ILi8ELi1ELb1EN4cute5tupleIJNS5_1CILi128EEENS7_ILi64EEENS7_ILi256EEEEEELi256ENS_6half_tEfNS_4arch4Sm80ELb1ELb0ELb1ELb1ELb0ELb0ELb1ELb0EEENS1_21CollectiveEpilogueFwdINS6_IJS8_SA_S9_EEENS6_IJNS7_ILi1EEESI_SI_EEESC_SE_Li256ELb1ELb1ELb0ELb0EEENS1_19SingleTileSchedulerILb1ELb0ELb1ELi128EEEEEEEEEvNT_6ParamsE --------------------------
	.section	.text._ZN7cutlass13device_kernelIN5flash19enable_sm80_to_sm89INS1_16FlashAttnFwdSm80INS1_25CollectiveMainloopFwdSm80ILi8ELi1ELb1EN4cute5tupleIJNS5_1CILi128EEENS7_ILi64EEENS7_ILi256EEEEEELi256ENS_6half_tEfNS_4arch4Sm80ELb1ELb0ELb1ELb1ELb0ELb0ELb1ELb0EEENS1_21CollectiveEpilogueFwdINS6_IJS8_SA_S9_EEENS6_IJNS7_ILi1EEESI_SI_EEESC_SE_Li256ELb1ELb1ELb0ELb0EEENS1_19SingleTileSchedulerILb1ELb0ELb1ELi128EEEEEEEEEvNT_6ParamsE,"ax",@progbits
	.align	128
.text._ZN7cutlass13device_kernelIN5flash19enable_sm80_to_sm89INS1_16FlashAttnFwdSm80INS1_25CollectiveMainloopFwdSm80ILi8ELi1ELb1EN4cute5tupleIJNS5_1CILi128EEENS7_ILi64EEENS7_ILi256EEEEEELi256ENS_6half_tEfNS_4arch4Sm80ELb1ELb0ELb1ELb1ELb0ELb0ELb1ELb0EEENS1_21CollectiveEpilogueFwdINS6_IJS8_SA_S9_EEENS6_IJNS7_ILi1EEESI_SI_EEESC_SE_Li256ELb1ELb1ELb0ELb0EEENS1_19SingleTileSchedulerILb1ELb0ELb1ELi128EEEEEEEEEvNT_6ParamsE:
        .type           _ZN7cutlass13device_kernelIN5flash19enable_sm80_to_sm89INS1_16FlashAttnFwdSm80INS1_25CollectiveMainloopFwdSm80ILi8ELi1ELb1EN4cute5tupleIJNS5_1CILi128EEENS7_ILi64EEENS7_ILi256EEEEEELi256ENS_6half_tEfNS_4arch4Sm80ELb1ELb0ELb1ELb1ELb0ELb0ELb1ELb0EEENS1_21CollectiveEpilogueFwdINS6_IJS8_SA_S9_EEENS6_IJNS7_ILi1EEESI_SI_EEESC_SE_Li256ELb1ELb1ELb0ELb0EEENS1_19SingleTileSchedulerILb1ELb0ELb1ELi128EEEEEEEEEvNT_6ParamsE,@function
        .size           _ZN7cutlass13device_kernelIN5flash19enable_sm80_to_sm89INS1_16FlashAttnFwdSm80INS1_25CollectiveMainloopFwdSm80ILi8ELi1ELb1EN4cute5tupleIJNS5_1CILi128EEENS7_ILi64EEENS7_ILi256EEEEEELi256ENS_6half_tEfNS_4arch4Sm80ELb1ELb0ELb1ELb1ELb0ELb0ELb1ELb0EEENS1_21CollectiveEpilogueFwdINS6_IJS8_SA_S9_EEENS6_IJNS7_ILi1EEESI_SI_EEESC_SE_Li256ELb1ELb1ELb0ELb0EEENS1_19SingleTileSchedulerILb1ELb0ELb1ELi128EEEEEEEEEvNT_6ParamsE,(.L_x_25 - _ZN7cutlass13device_kernelIN5flash19enable_sm80_to_sm89INS1_16FlashAttnFwdSm80INS1_25CollectiveMainloopFwdSm80ILi8ELi1ELb1EN4cute5tupleIJNS5_1CILi128EEENS7_ILi64EEENS7_ILi256EEEEEELi256ENS_6half_tEfNS_4arch4Sm80ELb1ELb0ELb1ELb1ELb0ELb0ELb1ELb0EEENS1_21CollectiveEpilogueFwdINS6_IJS8_SA_S9_EEENS6_IJNS7_ILi1EEESI_SI_EEESC_SE_Li256ELb1ELb1ELb0ELb0EEENS1_19SingleTileSchedulerILb1ELb0ELb1ELi128EEEEEEEEEvNT_6ParamsE)
        .other          _ZN7cutlass13device_kernelIN5flash19enable_sm80_to_sm89INS1_16FlashAttnFwdSm80INS1_25CollectiveMainloopFwdSm80ILi8ELi1ELb1EN4cute5tupleIJNS5_1CILi128EEENS7_ILi64EEENS7_ILi256EEEEEELi256ENS_6half_tEfNS_4arch4Sm80ELb1ELb0ELb1ELb1ELb0ELb0ELb1ELb0EEENS1_21CollectiveEpilogueFwdINS6_IJS8_SA_S9_EEENS6_IJNS7_ILi1EEESI_SI_EEESC_SE_Li256ELb1ELb1ELb0ELb0EEENS1_19SingleTileSchedulerILb1ELb0ELb1ELi128EEEEEEEEEvNT_6ParamsE,@"STO_CUDA_ENTRY STV_DEFAULT"
_ZN7cutlass13device_kernelIN5flash19enable_sm80_to_sm89INS1_16FlashAttnFwdSm80INS1_25CollectiveMainloopFwdSm80ILi8ELi1ELb1EN4cute5tupleIJNS5_1CILi128EEENS7_ILi64EEENS7_ILi256EEEEEELi256ENS_6half_tEfNS_4arch4Sm80ELb1ELb0ELb1ELb1ELb0ELb0ELb1ELb0EEENS1_21CollectiveEpilogueFwdINS6_IJS8_SA_S9_EEENS6_IJNS7_ILi1EEESI_SI_EEESC_SE_Li256ELb1ELb1ELb0ELb0EEENS1_19SingleTileSchedulerILb1ELb0ELb1ELi128EEEEEEEEEvNT_6ParamsE:
[----:B------:R-:W-:Y:S01]  /*0000*/  LDC R1, c[0x0][0x28] ;  /* 0x00000a00ff017b82 */ /* 0x000fe20000000800 */
[----:B------:R-:W-:Y:S05]  /*0010*/  EXIT ;  /* 0x000000000000794d */ /* 0x000fea0003800000 */
.L_x_7:
        /* <DEDUP_REMOVED lines=14> */
.L_x_25:


//--------------------- .text._ZN7cutlass13device_kernelIN5flash19enable_sm80_to_sm89INS1_16FlashAttnFwdSm80INS1_25CollectiveMainloopFwdSm80ILi8ELi1ELb0EN4cute5tupleIJNS5_1CILi128EEENS7_ILi32EEENS7_ILi256EEEEEELi256ENS_6half_tEfNS_4arch4Sm80ELb1ELb0ELb1ELb1ELb0ELb1ELb1ELb0EEENS1_21CollectiveEpilogueFwdINS6_IJS8_SA_S9_EEENS6_IJNS7_ILi1EEESI_SI_EEESC_SE_Li256ELb1ELb1ELb0ELb0EEENS1_19SingleTileSchedulerILb1ELb0ELb1ELi128EEEEEEEEEvNT_6ParamsE --------------------------
	.section	.text._ZN7cutlass13device_kernelIN5flash19enable_sm80_to_sm89INS1_16FlashAttnFwdSm80INS1_25CollectiveMainloopFwdSm80ILi8ELi1ELb0EN4cute5tupleIJNS5_1CILi128EEENS7_ILi32EEENS7_ILi256EEEEEELi256ENS_6half_tEfNS_4arch4Sm80ELb1ELb0ELb1ELb1ELb0ELb1ELb1ELb0EEENS1_21CollectiveEpilogueFwdINS6_IJS8_SA_S9_EEENS6_IJNS7_ILi1EEESI_SI_EEESC_SE_Li256ELb1ELb1ELb0ELb0EEENS1_19SingleTileSchedulerILb1ELb0ELb1ELi128EEEEEEEEEvNT_6ParamsE,"ax",@progbits
	.align	128
.text._ZN7cutlass13device_kernelIN5flash19enable_sm80_to_sm89INS1_16FlashAttnFwdSm80INS1_25CollectiveMainloopFwdSm80ILi8ELi1ELb0EN4cute5tupleIJNS5_1CILi128EEENS7_ILi32EEENS7_ILi256EEEEEELi256ENS_6half_tEfNS_4arch4Sm80ELb1ELb0ELb1ELb1ELb0ELb1ELb1ELb0EEENS1_21CollectiveEpilogueFwdINS6_IJS8_SA_S9_EEENS6_IJNS7_ILi1EEESI_SI_EEESC_SE_Li256ELb1ELb1ELb0ELb0EEENS1_19SingleTileSchedulerILb1ELb0ELb1ELi128EEEEEEEEEvNT_6ParamsE:
        .type           _ZN7cutlass13device_kernelIN5flash19enable_sm80_to_sm89INS1_16FlashAttnFwdSm80INS1_25CollectiveMainloopFwdSm80ILi8ELi1ELb0EN4cute5tupleIJNS5_1CILi128EEENS7_ILi32EEENS7_ILi256EEEEEELi256ENS_6half_tEfNS_4arch4Sm80ELb1ELb0ELb1ELb1ELb0ELb1ELb1ELb0EEENS1_21CollectiveEpilogueFwdINS6_IJS8_SA_S9_EEENS6_IJNS7_ILi1EEESI_SI_EEESC_SE_Li256ELb1ELb1ELb0ELb0EEENS1_19SingleTileSchedulerILb1ELb0ELb1ELi128EEEEEEEEEvNT_6ParamsE,@function
        .size           _ZN7cutlass13device_kernelIN5flash19enable_sm80_to_sm89INS1_16FlashAttnFwdSm80INS1_25CollectiveMainloopFwdSm80ILi8ELi1ELb0EN4cute5tupleIJNS5_1CILi128EEENS7_ILi32EEENS7_ILi256EEEEEELi256ENS_6half_tEfNS_4arch4Sm80ELb1ELb0ELb1ELb1ELb0ELb1ELb1ELb0EEENS1_21CollectiveEpilogueFwdINS6_IJS8_SA_S9_EEENS6_IJNS7_ILi1EEESI_SI_EEESC_SE_Li256ELb1ELb1ELb0ELb0EEENS1_19SingleTileSchedulerILb1ELb0ELb1ELi128EEEEEEEEEvNT_6ParamsE,(.L_x_26 - _ZN7cutlass13device_kernelIN5flash19enable_sm80_to_sm89INS1_16FlashAttnFwdSm80INS1_25CollectiveMainloopFwdSm80ILi8ELi1ELb0EN4cute5tupleIJNS5_1CILi128EEENS7_ILi32EEENS7_ILi256EEEEEELi256ENS_6half_tEfNS_4arch4Sm80ELb1ELb0ELb1ELb1ELb0ELb1ELb1ELb0EEENS1_21CollectiveEpilogueFwdINS6_IJS8_SA_S9_EEENS6_IJNS7_ILi1EEESI_SI_EEESC_SE_Li256ELb1ELb1ELb0ELb0EEENS1_19SingleTileSchedulerILb1ELb0ELb1ELi128EEEEEEEEEvNT_6ParamsE)
        .other          _ZN7cutlass13device_kernelIN5flash19enable_sm80_to_sm89INS1_16FlashAttnFwdSm80INS1_25CollectiveMainloopFwdSm80ILi8ELi1ELb0EN4cute5tupleIJNS5_1CILi128EEENS7_ILi32EEENS7_ILi256EEEEEELi256ENS_6half_tEfNS_4arch4Sm80ELb1ELb0ELb1ELb1ELb0ELb1ELb1ELb0EEENS1_21CollectiveEpilogueFwdINS6_IJS8_SA_S9_EEENS6_IJNS7_ILi1EEESI_SI_EEESC_SE_Li256ELb1ELb1ELb0ELb0EEENS1_19SingleTileSchedulerILb1ELb0ELb1ELi128EEEEEEEEEvNT_6ParamsE,@"STO_CUDA_ENTRY STV_DEFAULT"
_ZN7cutlass13device_kernelIN5flash19enable_sm80_to_sm89INS1_16FlashAttnFwdSm80INS1_25CollectiveMainloopFwdSm80ILi8ELi1ELb0EN4cute5tupleIJNS5_1CILi128EEENS7_ILi32EEENS7_ILi256EEEEEELi256ENS_6half_tEfNS_4arch4Sm80ELb1ELb0ELb1ELb1ELb0ELb1ELb1ELb0EEENS1_21CollectiveEpilogueFwdINS6_IJS8_SA_S9_EEENS6_IJNS7_ILi1EEESI_SI_EEESC_SE_Li256ELb1ELb1ELb0ELb0EEENS1_19SingleTileSchedulerILb1ELb0ELb1ELi128EEEEEEEEEvNT_6ParamsE:
[----:B------:R-:W-:Y:S01]  /*0000*/  LDC R1, c[0x0][0x28] ;  /* 0x00000a00ff017b82 */ /* 0x000fe20000000800 */
[----:B------:R-:W-:Y:S05]  /*0010*/  EXIT ;  /* 0x000000000000794d */ /* 0x000fea0003800000 */
.L_x_8:
        /* <DEDUP_REMOVED lines=14> */
.L_x_26:


//--------------------- .text._ZN7cutlass13device_kernelIN5flash19enable_sm80_to_sm89INS1_16FlashAttnFwdSm80INS1_25CollectiveMainloopFwdSm80ILi8ELi1ELb0EN4cute5tupleIJNS5_1CILi128EEENS7_ILi96EEENS7_ILi256EEEEEELi256ENS_6half_tEfNS_4arch4Sm80ELb0ELb0ELb1ELb0ELb0ELb0ELb1ELb0EEENS1_21CollectiveEpilogueFwdINS6_IJS8_SA_S9_EEENS6_IJNS7_ILi1EEESI_SI_EEESC_SE_Li256ELb0ELb1ELb0ELb0EEENS1_19SingleTileSchedulerILb0ELb0ELb1ELi128EEEEEEEEEvNT_6ParamsE --------------------------
	.section	.text._ZN7cutlass13device_kernelIN5flash19enable_sm80_to_sm89INS1_16FlashAttnFwdSm80INS1_25CollectiveMainloopFwdSm80ILi8ELi1ELb0EN4cute5tupleIJNS5_1CILi128EEENS7_ILi96EEENS7_ILi256EEEEEELi256ENS_6half_tEfNS_4arch4Sm80ELb0ELb0ELb1ELb0ELb0ELb0ELb1ELb0EEENS1_21CollectiveEpilogueFwdINS6_IJS8_SA_S9_EEENS6_IJNS7_ILi1EEESI_SI_EEESC_SE_Li256ELb0ELb1ELb0ELb0EEENS1_19SingleTileSchedulerILb0ELb0ELb1ELi128EEEEEEEEEvNT_6ParamsE,"ax",@progbits
	.align	128
.text._ZN7cutlass13device_kernelIN5flash19enable_sm80_to_sm89INS1_16FlashAttnFwdSm80INS1_25CollectiveMainloopFwdSm80ILi8ELi1ELb0EN4cute5tupleIJNS5_1CILi128EEENS7_ILi96EEENS7_ILi256EEEEEELi256ENS_6half_tEfNS_4arch4Sm80ELb0ELb0ELb1ELb0ELb0ELb0ELb1ELb0EEENS1_21CollectiveEpilogueFwdINS6_IJS8_SA_S9_EEENS6_IJNS7_ILi1EEESI_SI_EEESC_SE_Li256ELb0ELb1ELb0ELb0EEENS1_19SingleTileSchedulerILb0ELb0ELb1ELi128EEEEEEEEEvNT_6ParamsE:
        .type           _ZN7cutlass13device_kernelIN5flash19enable_sm80_to_sm89INS1_16FlashAttnFwdSm80INS1_25CollectiveMainloopFwdSm80ILi8ELi1ELb0EN4cute5tupleIJNS5_1CILi128EEENS7_ILi96EEENS7_ILi256EEEEEELi256ENS_6half_tEfNS_4arch4Sm80ELb0ELb0ELb1ELb0ELb0ELb0ELb1ELb0EEENS1_21CollectiveEpilogueFwdINS6_IJS8_SA_S9_EEENS6_IJNS7_ILi1EEESI_SI_EEESC_SE_Li256ELb0ELb1ELb0ELb0EEENS1_19SingleTileSchedulerILb0ELb0ELb1ELi128EEEEEEEEEvNT_6ParamsE,@function
        .size           _ZN7cutlass13device_kernelIN5flash19enable_sm80_to_sm89INS1_16FlashAttnFwdSm80INS1_25CollectiveMainloopFwdSm80ILi8ELi1ELb0EN4cute5tupleIJNS5_1CILi128EEENS7_ILi96EEENS7_ILi256EEEEEELi256ENS_6half_tEfNS_4arch4Sm80ELb0ELb0ELb1ELb0ELb0ELb0ELb1ELb0EEENS1_21CollectiveEpilogueFwdINS6_IJS8_SA_S9_EEENS6_IJNS7_ILi1EEESI_SI_EEESC_SE_Li256ELb0ELb1ELb0ELb0EEENS1_19SingleTileSchedulerILb0ELb0ELb1ELi128EEEEEEEEEvNT_6ParamsE,(.L_x_27 - _ZN7cutlass13device_kernelIN5flash19enable_sm80_to_sm89INS1_16FlashAttnFwdSm80INS1_25CollectiveMainloopFwdSm80ILi8ELi1ELb0EN4cute5tupleIJNS5_1CILi128EEENS7_ILi96EEENS7_ILi256EEEEEELi256ENS_6half_tEfNS_4arch4Sm80ELb0ELb0ELb1ELb0ELb0ELb0ELb1ELb0EEENS1_21CollectiveEpilogueFwdINS6_IJS8_SA_S9_EEENS6_IJNS7_ILi1EEESI_SI_EEESC_SE_Li256ELb0ELb1ELb0ELb0EEENS1_19SingleTileSchedulerILb0ELb0ELb1ELi128EEEEEEEEEvNT_6ParamsE)
        .other          _ZN7cutlass13device_kernelIN5flash19enable_sm80_to_sm89INS1_16FlashAttnFwdSm80INS1_25CollectiveMainloopFwdSm80ILi8ELi1ELb0EN4cute5tupleIJNS5_1CILi128EEENS7_ILi96EEENS7_ILi256EEEEEELi256ENS_6half_tEfNS_4arch4Sm80ELb0ELb0ELb1ELb0ELb0ELb0ELb1ELb0EEENS1_21CollectiveEpilogueFwdINS6_IJS8_SA_S9_EEENS6_IJNS7_ILi1EEESI_SI_EEESC_SE_Li256ELb0ELb1ELb0ELb0EEENS1_19SingleTileSchedulerILb0ELb0ELb1ELi128EEEEEEEEEvNT_6ParamsE,@"STO_CUDA_ENTRY STV_DEFAULT"
_ZN7cutlass13device_kernelIN5flash19enable_sm80_to_sm89INS1_16FlashAttnFwdSm80INS1_25CollectiveMainloopFwdSm80ILi8ELi1ELb0EN4cute5tupleIJNS5_1CILi128EEENS7_ILi96EEENS7_ILi256EEEEEELi256ENS_6half_tEfNS_4arch4Sm80ELb0ELb0ELb1ELb0ELb0ELb0ELb1ELb0EEENS1_21CollectiveEpilogueFwdINS6_IJS8_SA_S9_EEENS6_IJNS7_ILi1EEESI_SI_EEESC_SE_Li256ELb0ELb1ELb0ELb0EEENS1_19SingleTileSchedulerILb0ELb0ELb1ELi128EEEEEEEEEvNT_6ParamsE:
[----:B------:R-:W-:Y:S01]  /*0000*/  LDC R1, c[0x0][0x28] ;  /* 0x00000a00ff017b82 */ /* 0x000fe20000000800 */
[----:B------:R-:W-:Y:S05]  /*0010*/  EXIT ;  /* 0x000000000000794d */ /* 0x000fea0003800000 */
.L_x_9:
        /* <DEDUP_REMOVED lines=14> */
.L_x_27:


//--------------------- .text._ZN7cutlass13device_kernelIN5flash19enable_sm80_to_sm89INS1_16FlashAttnFwdSm80INS1_25CollectiveMainloopFwdSm80ILi8ELi1ELb0EN4cute5tupleIJNS5_1CILi128EEENS7_ILi96EEENS7_ILi256EEEEEELi256ENS_6half_tEfNS_4arch4Sm80ELb0ELb0ELb1ELb1ELb0ELb0ELb1ELb0EEENS1_21CollectiveEpilogueFwdINS6_IJS8_SA_S9_EEENS6_IJNS7_ILi1EEESI_SI_EEESC_SE_Li256ELb1ELb1ELb0ELb0EEENS1_19SingleTileSchedulerILb1ELb0ELb1ELi128EEEEEEEEEvNT_6ParamsE --------------------------
	.section	.text._ZN7cutlass13device_kernelIN5flash19enable_sm80_to_sm89INS1_16FlashAttnFwdSm80INS1_25CollectiveMainloopFwdSm80ILi8ELi1ELb0EN4cute5tupleIJNS5_1CILi128EEENS7_ILi96EEENS7_ILi256EEEEEELi256ENS_6half_tEfNS_4arch4Sm80ELb0ELb0ELb1ELb1ELb0ELb0ELb1ELb0EEENS1_21CollectiveEpilogueFwdINS6_IJS8_SA_S9_EEENS6_IJNS7_ILi1EEESI_SI_EEESC_SE_Li256ELb1ELb1ELb0ELb0EEENS1_19SingleTileSchedulerILb1ELb0ELb1ELi128EEEEEEEEEvNT_6ParamsE,"ax",@progbits
	.align	128
.text._ZN7cutlass13device_kernelIN5flash19enable_sm80_to_sm89INS1_16FlashAttnFwdSm80INS1_25CollectiveMainloopFwdSm80ILi8ELi1ELb0EN4cute5tupleIJNS5_1CILi128EEENS7_ILi96EEENS7_ILi256EEEEEELi256ENS_6half_tEfNS_4arch4Sm80ELb0ELb0ELb1ELb1ELb0ELb0ELb1ELb0EEENS1_21CollectiveEpilogueFwdINS6_IJS8_SA_S9_EEENS6_IJNS7_ILi1EEESI_SI_EEESC_SE_Li256ELb1ELb1ELb0ELb0EEENS1_19SingleTileSchedulerILb1ELb0ELb1ELi128EEEEEEEEEvNT_6ParamsE:
        .type           _ZN7cutlass13device_kernelIN5flash19enable_sm80_to_sm89INS1_16FlashAttnFwdSm80INS1_25CollectiveMainloopFwdSm80ILi8ELi1ELb0EN4cute5tupleIJNS5_1CILi128EEENS7_ILi96EEENS7_ILi256EEEEEELi256ENS_6half_tEfNS_4arch4Sm80ELb0ELb0ELb1ELb1ELb0ELb0ELb1ELb0EEENS1_21CollectiveEpilogueFwdINS6_IJS8_SA_S9_EEENS6_IJNS7_ILi1EEESI_SI_EEESC_SE_Li256ELb1ELb1ELb0ELb0EEENS1_19SingleTileSchedulerILb1ELb0ELb1ELi128EEEEEEEEEvNT_6ParamsE,@function
        .size           _ZN7cutlass13device_kernelIN5flash19enable_sm80_to_sm89INS1_16FlashAttnFwdSm80INS1_25CollectiveMainloopFwdSm80ILi8ELi1ELb0EN4cute5tupleIJNS5_1CILi128EEENS7_ILi96EEENS7_ILi256EEEEEELi256ENS_6half_tEfNS_4arch4Sm80ELb0ELb0ELb1ELb1ELb0ELb0ELb1ELb0EEENS1_21CollectiveEpilogueFwdINS6_IJS8_SA_S9_EEENS6_IJNS7_ILi1EEESI_SI_EEESC_SE_Li256ELb1ELb1ELb0ELb0EEENS1_19SingleTileSchedulerILb1ELb0ELb1ELi128EEEEEEEEEvNT_6ParamsE,(.L_x_28 - _ZN7cutlass13device_kernelIN5flash19enable_sm80_to_sm89INS1_16FlashAttnFwdSm80INS1_25CollectiveMainloopFwdSm80ILi8ELi1ELb0EN4cute5tupleIJNS5_1CILi128EEENS7_ILi96EEENS7_ILi256EEEEEELi256ENS_6half_tEfNS_4arch4Sm80ELb0ELb0ELb1ELb1ELb0ELb0ELb1ELb0EEENS1_21CollectiveEpilogueFwdINS6_IJS8_SA_S9_EEENS6_IJNS7_ILi1EEESI_SI_EEESC_SE_Li256ELb1ELb1ELb0ELb0EEENS1_19SingleTileSchedulerILb1ELb0ELb1ELi128EEEEEEEEEvNT_6ParamsE)
        .other          _ZN7cutlass13device_kernelIN5flash19enable_sm80_to_sm89INS1_16FlashAttnFwdSm80INS1_25CollectiveMainloopFwdSm80ILi8ELi1ELb0EN4cute5tupleIJNS5_1CILi128EEENS7_ILi96EEENS7_ILi256EEEEEELi256ENS_6half_tEfNS_4arch4Sm80ELb0ELb0ELb1ELb1ELb0ELb0ELb1ELb0EEENS1_21CollectiveEpilogueFwdINS6_IJS8_SA_S9_EEENS6_IJNS7_ILi1EEESI_SI_EEESC_SE_Li256ELb1ELb1ELb0ELb0EEENS1_19SingleTileSchedulerILb1ELb0ELb1ELi128EEEEEEEEEvNT_6ParamsE,@"STO_CUDA_ENTRY STV_DEFAULT"
_ZN7cutlass13device_kernelIN5flash19enable_sm80_to_sm89INS1_16FlashAttnFwdSm80INS1_25CollectiveMainloopFwdSm80ILi8ELi1ELb0EN4cute5tupleIJNS5_1CILi128EEENS7_ILi96EEENS7_ILi256EEEEEELi256ENS_6half_tEfNS_4arch4Sm80ELb0ELb0ELb1ELb1ELb0ELb0ELb1ELb0EEENS1_21CollectiveEpilogueFwdINS6_IJS8_SA_S9_EEENS6_IJNS7_ILi1EEESI_SI_EEESC_SE_Li256ELb1ELb1ELb0ELb0EEENS1_19SingleTileSchedulerILb1ELb0ELb1ELi128EEEEEEEEEvNT_6ParamsE:
[----:B------:R-:W-:Y:S01]  /*0000*/  LDC R1, c[0x0][0x28] ;  /* 0x00000a00ff017b82 */ /* 0x000fe20000000800 */
[----:B------:R-:W-:Y:S05]  /*0010*/  EXIT ;  /* 0x000000000000794d */ /* 0x000fea0003800000 */
.L_x_10:
        /* <DEDUP_REMOVED lines=14> */
.L_x_28:


//--------------------- .text._ZN7cutlass13device_kernelIN5flash19enable_sm80_to_sm89INS1_16FlashAttnFwdSm80INS1_25CollectiveMainloopFwdSm80ILi8ELi1ELb0EN4cute5tupleIJNS5_1CILi128EEENS7_ILi48EEENS7_ILi256EEEEEELi256ENS_6half_tEfNS_4arch4Sm80ELb0ELb0ELb1ELb1ELb0ELb1ELb1ELb0EEENS1_21CollectiveEpilogueFwdINS6_IJS8_SA_S9_EEENS6_IJNS7_ILi1EEESI_SI_EEESC_SE_Li256ELb1ELb1ELb0ELb0EEENS1_19SingleTileSchedulerILb1ELb0ELb1ELi128EEEEEEEEEvNT_6ParamsE --------------------------
	.section	.text._ZN7cutlass13device_kernelIN5flash19enable_sm80_to_sm89INS1_16FlashAttnFwdSm80INS1_25CollectiveMainloopFwdSm80ILi8ELi1ELb0EN4cute5tupleIJNS5_1CILi128EEENS7_ILi48EEENS7_ILi256EEEEEELi256ENS_6half_tEfNS_4arch4Sm80ELb0ELb0ELb1ELb1ELb0ELb1ELb1ELb0EEENS1_21CollectiveEpilogueFwdINS6_IJS8_SA_S9_EEENS6_IJNS7_ILi1EEESI_SI_EEESC_SE_Li256ELb1ELb1ELb0ELb0EEENS1_19SingleTileSchedulerILb1ELb0ELb1ELi128EEEEEEEEEvNT_6ParamsE,"ax",@progbits
	.align	128
.text._ZN7cutlass13device_kernelIN5flash19enable_sm80_to_sm89INS1_16FlashAttnFwdSm80INS1_25CollectiveMainloopFwdSm80ILi8ELi1ELb0EN4cute5tupleIJNS5_1CILi128EEENS7_ILi48EEENS7_ILi256EEEEEELi256ENS_6half_tEfNS_4arch4Sm80ELb0ELb0ELb1ELb1ELb0ELb1ELb1ELb0EEENS1_21CollectiveEpilogueFwdINS6_IJS8_SA_S9_EEENS6_IJNS7_ILi1EEESI_SI_EEESC_SE_Li256ELb1ELb1ELb0ELb0EEENS1_19SingleTileSchedulerILb1ELb0ELb1ELi128EEEEEEEEEvNT_6ParamsE:
        .type           _ZN7cutlass13device_kernelIN5flash19enable_sm80_to_sm89INS1_16FlashAttnFwdSm80INS1_25CollectiveMainloopFwdSm80ILi8ELi1ELb0EN4cute5tupleIJNS5_1CILi128EEENS7_ILi48EEENS7_ILi256EEEEEELi256ENS_6half_tEfNS_4arch4Sm80ELb0ELb0ELb1ELb1ELb0ELb1ELb1ELb0EEENS1_21CollectiveEpilogueFwdINS6_IJS8_SA_S9_EEENS6_IJNS7_ILi1EEESI_SI_EEESC_SE_Li256ELb1ELb1ELb0ELb0EEENS1_19SingleTileSchedulerILb1ELb0ELb1ELi128EEEEEEEEEvNT_6ParamsE,@function
        .size           _ZN7cutlass13device_kernelIN5flash19enable_sm80_to_sm89INS1_16FlashAttnFwdSm80INS1_25CollectiveMainloopFwdSm80ILi8ELi1ELb0EN4cute5tupleIJNS5_1CILi128EEENS7_ILi48EEENS7_ILi256EEEEEELi256ENS_6half_tEfNS_4arch4Sm80ELb0ELb0ELb1ELb1ELb0ELb1ELb1ELb0EEENS1_21CollectiveEpilogueFwdINS6_IJS8_SA_S9_EEENS6_IJNS7_ILi1EEESI_SI_EEESC_SE_Li256ELb1ELb1ELb0ELb0EEENS1_19SingleTileSchedulerILb1ELb0ELb1ELi128EEEEEEEEEvNT_6ParamsE,(.L_x_29 - _ZN7cutlass13device_kernelIN5flash19enable_sm80_to_sm89INS1_16FlashAttnFwdSm80INS1_25CollectiveMainloopFwdSm80ILi8ELi1ELb0EN4cute5tupleIJNS5_1CILi128EEENS7_ILi48EEENS7_ILi256EEEEEELi256ENS_6half_tEfNS_4arch4Sm80ELb0ELb0ELb1ELb1ELb0ELb1ELb1ELb0EEENS1_21CollectiveEpilogueFwdINS6_IJS8_SA_S9_EEENS6_IJNS7_ILi1EEESI_SI_EEESC_SE_Li256ELb1ELb1ELb0ELb0EEENS1_19SingleTileSchedulerILb1ELb0ELb1ELi128EEEEEEEEEvNT_6ParamsE)
        .other          _ZN7cutlass13device_kernelIN5flash19enable_sm80_to_sm89INS1_16FlashAttnFwdSm80INS1_25CollectiveMainloopFwdSm80ILi8ELi1ELb0EN4cute5tupleIJNS5_1CILi128EEENS7_ILi48EEENS7_ILi256EEEEEELi256ENS_6half_tEfNS_4arch4Sm80ELb0ELb0ELb1ELb1ELb0ELb1ELb1ELb0EEENS1_21CollectiveEpilogueFwdINS6_IJS8_SA_S9_EEENS6_IJNS7_ILi1EEESI_SI_EEESC_SE_Li256ELb1ELb1ELb0ELb0EEENS1_19SingleTileSchedulerILb1ELb0ELb1ELi128EEEEEEEEEvNT_6ParamsE,@"STO_CUDA_ENTRY STV_DEFAULT"
_ZN7cutlass13device_kernelIN5flash19enable_sm80_to_sm89INS1_16FlashAttnFwdSm80INS1_25CollectiveMainloopFwdSm80ILi8ELi1ELb0EN4cute5tupleIJNS5_1CILi128EEENS7_ILi48EEENS7_ILi256EEEEEELi256ENS_6half_tEfNS_4arch4Sm80ELb0ELb0ELb1ELb1ELb0ELb1ELb1ELb0EEENS1_21CollectiveEpilogueFwdINS6_IJS8_SA_S9_EEENS6_IJNS7_ILi1EEESI_SI_EEESC_SE_Li256ELb1ELb1ELb0ELb0EEENS1_19SingleTileSchedulerILb1ELb0ELb1ELi128EEEEEEEEEvNT_6ParamsE:
[----:B------:R-:W-:Y:S01]  /*0000*/  LDC R1, c[0x0][0x28] ;  /* 0x00000a00ff017b82 */ /* 0x000fe20000000800 */
[----:B------:R-:W-:Y:S05]  /*0010*/  EXIT ;  /* 0x000000000000794d */ /* 0x000fea0003800000 */
.L_x_11:
        /* <DEDUP_REMOVED lines=14> */
.L_x_29:


//--------------------- .text._ZN7cutlass13device_kernelIN5flash19enable_sm80_to_sm89INS1_16FlashAttnFwdSm80INS1_25CollectiveMainloopFwdSm80ILi8ELi1ELb0EN4cute5tupleIJNS5_1CILi128EEENS7_ILi64EEENS7_ILi256EEEEEELi256ENS_6half_tEfNS_4arch4Sm80ELb0ELb1ELb1ELb0ELb0ELb0ELb1ELb0EEENS1_21CollectiveEpilogueFwdINS6_IJS8_SA_S9_EEENS6_IJNS7_ILi1EEESI_SI_EEESC_SE_Li256ELb0ELb1ELb0ELb0EEENS1_19SingleTileSchedulerILb0ELb0ELb1ELi128EEEEEEEEEvNT_6ParamsE --------------------------
	.section	.text._ZN7cutlass13device_kernelIN5flash19enable_sm80_to_sm89INS1_16FlashAttnFwdSm80INS1_25CollectiveMainloopFwdSm80ILi8ELi1ELb0EN4cute5tupleIJNS5_1CILi128EEENS7_ILi64EEENS7_ILi256EEEEEELi256ENS_6half_tEfNS_4arch4Sm80ELb0ELb1ELb1ELb0ELb0ELb0ELb1ELb0EEENS1_21CollectiveEpilogueFwdINS6_IJS8_SA_S9_EEENS6_IJNS7_ILi1EEESI_SI_EEESC_SE_Li256ELb0ELb1ELb0ELb0EEENS1_19SingleTileSchedulerILb0ELb0ELb1ELi128EEEEEEEEEvNT_6ParamsE,"ax",@progbits
	.align	128
.text._ZN7cutlass13device_kernelIN5flash19enable_sm80_to_sm89INS1_16FlashAttnFwdSm80INS1_25CollectiveMainloopFwdSm80ILi8ELi1ELb0EN4cute5tupleIJNS5_1CILi128EEENS7_ILi64EEENS7_ILi256EEEEEELi256ENS_6half_tEfNS_4arch4Sm80ELb0ELb1ELb1ELb0ELb0ELb0ELb1ELb0EEENS1_21CollectiveEpilogueFwdINS6_IJS8_SA_S9_EEENS6_IJNS7_ILi1EEESI_SI_EEESC_SE_Li256ELb0ELb1ELb0ELb0EEENS1_19SingleTileSchedulerILb0ELb0ELb1ELi128EEEEEEEEEvNT_6ParamsE:
        .type           _ZN7cutlass13device_kernelIN5flash19enable_sm80_to_sm89INS1_16FlashAttnFwdSm80INS1_25CollectiveMainloopFwdSm80ILi8ELi1ELb0EN4cute5tupleIJNS5_1CILi128EEENS7_ILi64EEENS7_ILi256EEEEEELi256ENS_6half_tEfNS_4arch4Sm80ELb0ELb1ELb1ELb0ELb0ELb0ELb1ELb0EEENS1_21CollectiveEpilogueFwdINS6_IJS8_SA_S9_EEENS6_IJNS7_ILi1EEESI_SI_EEESC_SE_Li256ELb0ELb1ELb0ELb0EEENS1_19SingleTileSchedulerILb0ELb0ELb1ELi128EEEEEEEEEvNT_6ParamsE,@function
        .size           _ZN7cutlass13device_kernelIN5flash19enable_sm80_to_sm89INS1_16FlashAttnFwdSm80INS1_25CollectiveMainloopFwdSm80ILi8ELi1ELb0EN4cute5tupleIJNS5_1CILi128EEENS7_ILi64EEENS7_ILi256EEEEEELi256ENS_6half_tEfNS_4arch4Sm80ELb0ELb1ELb1ELb0ELb0ELb0ELb1ELb0EEENS1_21CollectiveEpilogueFwdINS6_IJS8_SA_S9_EEENS6_IJNS7_ILi1EEESI_SI_EEESC_SE_Li256ELb0ELb1ELb0ELb0EEENS1_19SingleTileSchedulerILb0ELb0ELb1ELi128EEEEEEEEEvNT_6ParamsE,(.L_x_30 - _ZN7cutlass13device_kernelIN5flash19enable_sm80_to_sm89INS1_16FlashAttnFwdSm80INS1_25CollectiveMainloopFwdSm80ILi8ELi1ELb0EN4cute5tupleIJNS5_1CILi128EEENS7_ILi64EEENS7_ILi256EEEEEELi256ENS_6half_tEfNS_4arch4Sm80ELb0ELb1ELb1ELb0ELb0ELb0ELb1ELb0EEENS1_21CollectiveEpilogueFwdINS6_IJS8_SA_S9_EEENS6_IJNS7_ILi1EEESI_SI_EEESC_SE_Li256ELb0ELb1ELb0ELb0EEENS1_19SingleTileSchedulerILb0ELb0ELb1ELi128EEEEEEEEEvNT_6ParamsE)
        .other          _ZN7cutlass13device_kernelIN5flash19enable_sm80_to_sm89INS1_16FlashAttnFwdSm80INS1_25CollectiveMainloopFwdSm80ILi8ELi1ELb0EN4cute5tupleIJNS5_1CILi128EEENS7_ILi64EEENS7_ILi256EEEEEELi256ENS_6half_tEfNS_4arch4Sm80ELb0ELb1ELb1ELb0ELb0ELb0ELb1ELb0EEENS1_21CollectiveEpilogueFwdINS6_IJS8_SA_S9_EEENS6_IJNS7_ILi1EEESI_SI_EEESC_SE_Li256ELb0ELb1ELb0ELb0EEENS1_19SingleTileSchedulerILb0ELb0ELb1ELi128EEEEEEEEEvNT_6ParamsE,@"STO_CUDA_ENTRY STV_DEFAULT"
_ZN7cutlass13device_kernelIN5flash19enable_sm80_to_sm89INS1_16FlashAttnFwdSm80INS1_25CollectiveMainloopFwdSm80ILi8ELi1ELb0EN4cute5tupleIJNS5_1CILi128EEENS7_ILi64EEENS7_ILi256EEEEEELi256ENS_6half_tEfNS_4arch4Sm80ELb0ELb1ELb1ELb0ELb0ELb0ELb1ELb0EEENS1_21CollectiveEpilogueFwdINS6_IJS8_SA_S9_EEENS6_IJNS7_ILi1EEESI_SI_EEESC_SE_Li256ELb0ELb1ELb0ELb0EEENS1_19SingleTileSchedulerILb0ELb0ELb1ELi128EEEEEEEEEvNT_6ParamsE:
[----:B------:R-:W-:Y:S01]  /*0000*/  LDC R1, c[0x0][0x28] ;  /* 0x00000a00ff017b82 */ /* 0x000fe20000000800 */
[----:B------:R-:W-:Y:S05]  /*0010*/  EXIT ;  /* 0x000000000000794d */ /* 0x000fea0003800000 */
.L_x_12:
        /* <DEDUP_REMOVED lines=14> */
.L_x_30:


//--------------------- .text._ZN7cutlass13device_kernelIN5flash19enable_sm80_to_sm89INS1_16FlashAttnFwdSm80INS1_25CollectiveMainloopFwdSm80ILi8ELi1ELb0EN4cute5tupleIJNS5_1CILi128EEENS7_ILi64EEENS7_ILi256EEEEEELi256ENS_6half_tEfNS_4arch4Sm80ELb0ELb1ELb1ELb1ELb0ELb0ELb1ELb0EEENS1_21CollectiveEpilogueFwdINS6_IJS8_SA_S9_EEENS6_IJNS7_ILi1EEESI_SI_EEESC_SE_Li256ELb1ELb1ELb0ELb0EEENS1_19SingleTileSchedulerILb1ELb0ELb1ELi128EEEEEEEEEvNT_6ParamsE --------------------------
	.section	.text._ZN7cutlass13device_kernelIN5flash19enable_sm80_to_sm89INS1_16FlashAttnFwdSm80INS1_25CollectiveMainloopFwdSm80ILi8ELi1ELb0EN4cute5tupleIJNS5_1CILi128EEENS7_ILi64EEENS7_ILi256EEEEEELi256ENS_6half_tEfNS_4arch4Sm80ELb0ELb1ELb1ELb1ELb0ELb0ELb1ELb0EEENS1_21CollectiveEpilogueFwdINS6_IJS8_SA_S9_EEENS6_IJNS7_ILi1EEESI_SI_EEESC_SE_Li256ELb1ELb1ELb0ELb0EEENS1_19SingleTileSchedulerILb1ELb0ELb1ELi128EEEEEEEEEvNT_6ParamsE,"ax",@progbits
	.align	128
.text._ZN7cutlass13device_kernelIN5flash19enable_sm80_to_sm89INS1_16FlashAttnFwdSm80INS1_25CollectiveMainloopFwdSm80ILi8ELi1ELb0EN4cute5tupleIJNS5_1CILi128EEENS7_ILi64EEENS7_ILi256EEEEEELi256ENS_6half_tEfNS_4arch4Sm80ELb0ELb1ELb1ELb1ELb0ELb0ELb1ELb0EEENS1_21CollectiveEpilogueFwdINS6_IJS8_SA_S9_EEENS6_IJNS7_ILi1EEESI_SI_EEESC_SE_Li256ELb1ELb1ELb0ELb0EEENS1_19SingleTileSchedulerILb1ELb0ELb1ELi128EEEEEEEEEvNT_6ParamsE:
        .type           _ZN7cutlass13device_kernelIN5flash19enable_sm80_to_sm89INS1_16FlashAttnFwdSm80INS1_25CollectiveMainloopFwdSm80ILi8ELi1ELb0EN4cute5tupleIJNS5_1CILi128EEENS7_ILi64EEENS7_ILi256EEEEEELi256ENS_6half_tEfNS_4arch4Sm80ELb0ELb1ELb1ELb1ELb0ELb0ELb1ELb0EEENS1_21CollectiveEpilogueFwdINS6_IJS8_SA_S9_EEENS6_IJNS7_ILi1EEESI_SI_EEESC_SE_Li256ELb1ELb1ELb0ELb0EEENS1_19SingleTileSchedulerILb1ELb0ELb1ELi128EEEEEEEEEvNT_6ParamsE,@function
        .size           _ZN7cutlass13device_kernelIN5flash19enable_sm80_to_sm89INS1_16FlashAttnFwdSm80INS1_25CollectiveMainloopFwdSm80ILi8ELi1ELb0EN4cute5tupleIJNS5_1CILi128EEENS7_ILi64EEENS7_ILi256EEEEEELi256ENS_6half_tEfNS_4arch4Sm80ELb0ELb1ELb1ELb1ELb0ELb0ELb1ELb0EEENS1_21CollectiveEpilogueFwdINS6_IJS8_SA_S9_EEENS6_IJNS7_ILi1EEESI_SI_EEESC_SE_Li256ELb1ELb1ELb0ELb0EEENS1_19SingleTileSchedulerILb1ELb0ELb1ELi128EEEEEEEEEvNT_6ParamsE,(.L_x_31 - _ZN7cutlass13device_kernelIN5flash19enable_sm80_to_sm89INS1_16FlashAttnFwdSm80INS1_25CollectiveMainloopFwdSm80ILi8ELi1ELb0EN4cute5tupleIJNS5_1CILi128EEENS7_ILi64EEENS7_ILi256EEEEEELi256ENS_6half_tEfNS_4arch4Sm80ELb0ELb1ELb1ELb1ELb0ELb0ELb1ELb0EEENS1_21CollectiveEpilogueFwdINS6_IJS8_SA_S9_EEENS6_IJNS7_ILi1EEESI_SI_EEESC_SE_Li256ELb1ELb1ELb0ELb0EEENS1_19SingleTileSchedulerILb1ELb0ELb1ELi128EEEEEEEEEvNT_6ParamsE)
        .other          _ZN7cutlass13device_kernelIN5flash19enable_sm80_to_sm89INS1_16FlashAttnFwdSm80INS1_25CollectiveMainloopFwdSm80ILi8ELi1ELb0EN4cute5tupleIJNS5_1CILi128EEENS7_ILi64EEENS7_ILi256EEEEEELi256ENS_6half_tEfNS_4arch4Sm80ELb0ELb1ELb1ELb1ELb0ELb0ELb1ELb0EEENS1_21CollectiveEpilogueFwdINS6_IJS8_SA_S9_EEENS6_IJNS7_ILi1EEESI_SI_EEESC_SE_Li256ELb1ELb1ELb0ELb0EEENS1_19SingleTileSchedulerILb1ELb0ELb1ELi128EEEEEEEEEvNT_6ParamsE,@"STO_CUDA_ENTRY STV_DEFAULT"
_ZN7cutlass13device_kernelIN5flash19enable_sm80_to_sm89INS1_16FlashAttnFwdSm80INS1_25CollectiveMainloopFwdSm80ILi8ELi1ELb0EN4cute5tupleIJNS5_1CILi128EEENS7_ILi64EEENS7_ILi256EEEEEELi256ENS_6half_tEfNS_4arch4Sm80ELb0ELb1ELb1ELb1ELb0ELb0ELb1ELb0EEENS1_21CollectiveEpilogueFwdINS6_IJS8_SA_S9_EEENS6_IJNS7_ILi1EEESI_SI_EEESC_SE_Li256ELb1ELb1ELb0ELb0EEENS1_19SingleTileSchedulerILb1ELb0ELb1ELi128EEEEEEEEEvNT_6ParamsE:
[----:B------:R-:W-:Y:S01]  /*0000*/  LDC R1, c[0x0][0x28] ;  /* 0x00000a00ff017b82 */ /* 0x000fe20000000800 */
[----:B------:R-:W-:Y:S05]  /*0010*/  EXIT ;  /* 0x000000000000794d */ /* 0x000fea0003800000 */
.L_x_13:
        /* <DEDUP_REMOVED lines=14> */
.L_x_31:


//--------------------- .text._ZN7cutlass13device_kernelIN5flash19enable_sm80_to_sm89INS1_16FlashAttnFwdSm80INS1_25CollectiveMainloopFwdSm80ILi8ELi1ELb0EN4cute5tupleIJNS5_1CILi128EEENS7_ILi48EEENS7_ILi256EEEEEELi256ENS_6half_tEfNS_4arch4Sm80ELb0ELb1ELb1ELb1ELb0ELb1ELb1ELb0EEENS1_21CollectiveEpilogueFwdINS6_IJS8_SA_S9_EEENS6_IJNS7_ILi1EEESI_SI_EEESC_SE_Li256ELb1ELb1ELb0ELb0EEENS1_19SingleTileSchedulerILb1ELb0ELb1ELi128EEEEEEEEEvNT_6ParamsE --------------------------
	.section	.text._ZN7cutlass13device_kernelIN5flash19enable_sm80_to_sm89INS1_16FlashAttnFwdSm80INS1_25CollectiveMainloopFwdSm80ILi8ELi1ELb0EN4cute5tupleIJNS5_1CILi128EEENS7_ILi48EEENS7_ILi256EEEEEELi256ENS_6half_tEfNS_4arch4Sm80ELb0ELb1ELb1ELb1ELb0ELb1ELb1ELb0EEENS1_21CollectiveEpilogueFwdINS6_IJS8_SA_S9_EEENS6_IJNS7_ILi1EEESI_SI_EEESC_SE_Li256ELb1ELb1ELb0ELb0EEENS1_19SingleTileSchedulerILb1ELb0ELb1ELi128EEEEEEEEEvNT_6ParamsE,"ax",@progbits
	.align	128
.text._ZN7cutlass13device_kernelIN5flash19enable_sm80_to_sm89INS1_16FlashAttnFwdSm80INS1_25CollectiveMainloopFwdSm80ILi8ELi1ELb0EN4cute5tupleIJNS5_1CILi128EEENS7_ILi48EEENS7_ILi256EEEEEELi256ENS_6half_tEfNS_4arch4Sm80ELb0ELb1ELb1ELb1ELb0ELb1ELb1ELb0EEENS1_21CollectiveEpilogueFwdINS6_IJS8_SA_S9_EEENS6_IJNS7_ILi1EEESI_SI_EEESC_SE_Li256ELb1ELb1ELb0ELb0EEENS1_19SingleTileSchedulerILb1ELb0ELb1ELi128EEEEEEEEEvNT_6ParamsE:
        .type           _ZN7cutlass13device_kernelIN5flash19enable_sm80_to_sm89INS1_16FlashAttnFwdSm80INS1_25CollectiveMainloopFwdSm80ILi8ELi1ELb0EN4cute5tupleIJNS5_1CILi128EEENS7_ILi48EEENS7_ILi256EEEEEELi256ENS_6half_tEfNS_4arch4Sm80ELb0ELb1ELb1ELb1ELb0ELb1ELb1ELb0EEENS1_21CollectiveEpilogueFwdINS6_IJS8_SA_S9_EEENS6_IJNS7_ILi1EEESI_SI_EEESC_SE_Li256ELb1ELb1ELb0ELb0EEENS1_19SingleTileSchedulerILb1ELb0ELb1ELi128EEEEEEEEEvNT_6ParamsE,@function
        .size           _ZN7cutlass13device_kernelIN5flash19enable_sm80_to_sm89INS1_16FlashAttnFwdSm80INS1_25CollectiveMainloopFwdSm80ILi8ELi1ELb0EN4cute5tupleIJNS5_1CILi128EEENS7_ILi48EEENS7_ILi256EEEEEELi256ENS_6half_tEfNS_4arch4Sm80ELb0ELb1ELb1ELb1ELb0ELb1ELb1ELb0EEENS1_21CollectiveEpilogueFwdINS6_IJS8_SA_S9_EEENS6_IJNS7_ILi1EEESI_SI_EEESC_SE_Li256ELb1ELb1ELb0ELb0EEENS1_19SingleTileSchedulerILb1ELb0ELb1ELi128EEEEEEEEEvNT_6ParamsE,(.L_x_32 - _ZN7cutlass13device_kernelIN5flash19enable_sm80_to_sm89INS1_16FlashAttnFwdSm80INS1_25CollectiveMainloopFwdSm80ILi8ELi1ELb0EN4cute5tupleIJNS5_1CILi128EEENS7_ILi48EEENS7_ILi256EEEEEELi256ENS_6half_tEfNS_4arch4Sm80ELb0ELb1ELb1ELb1ELb0ELb1ELb1ELb0EEENS1_21CollectiveEpilogueFwdINS6_IJS8_SA_S9_EEENS6_IJNS7_ILi1EEESI_SI_EEESC_SE_Li256ELb1ELb1ELb0ELb0EEENS1_19SingleTileSchedulerILb1ELb0ELb1ELi128EEEEEEEEEvNT_6ParamsE)
        .other          _ZN7cutlass13device_kernelIN5flash19enable_sm80_to_sm89INS1_16FlashAttnFwdSm80INS1_25CollectiveMainloopFwdSm80ILi8ELi1ELb0EN4cute5tupleIJNS5_1CILi128EEENS7_ILi48EEENS7_ILi256EEEEEELi256ENS_6half_tEfNS_4arch4Sm80ELb0ELb1ELb1ELb1ELb0ELb1ELb1ELb0EEENS1_21CollectiveEpilogueFwdINS6_IJS8_SA_S9_EEENS6_IJNS7_ILi1EEESI_SI_EEESC_SE_Li256ELb1ELb1ELb0ELb0EEENS1_19SingleTileSchedulerILb1ELb0ELb1ELi128EEEEEEEEEvNT_6ParamsE,@"STO_CUDA_ENTRY STV_DEFAULT"
_ZN7cutlass13device_kernelIN5flash19enable_sm80_to_sm89INS1_16FlashAttnFwdSm80INS1_25CollectiveMainloopFwdSm80ILi8ELi1ELb0EN4cute5tupleIJNS5_1CILi128EEENS7_ILi48EEENS7_ILi256EEEEEELi256ENS_6half_tEfNS_4arch4Sm80ELb0ELb1ELb1ELb1ELb0ELb1ELb1ELb0EEENS1_21CollectiveEpilogueFwdINS6_IJS8_SA_S9_EEENS6_IJNS7_ILi1EEESI_SI_EEESC_SE_Li256ELb1ELb1ELb0ELb0EEENS1_19SingleTileSchedulerILb1ELb0ELb1ELi128EEEEEEEEEvNT_6ParamsE:
[----:B------:R-:W-:Y:S01]  /*0000*/  LDC R1, c[0x0][0x28] ;  /* 0x00000a00ff017b82 */ /* 0x000fe20000000800 */
[----:B------:R-:W-:Y:S05]  /*0010*/  EXIT ;  /* 0x000000000000794d */ /* 0x000fea0003800000 */
.L_x_14:
        /* <DEDUP_REMOVED lines=14> */
.L_x_32:


//--------------------- .text._ZN7cutlass13device_kernelIN5flash19enable_sm80_to_sm89INS1_16FlashAttnFwdSm80INS1_25CollectiveMainloopFwdSm80ILi8ELi1ELb0EN4cute5tupleIJNS5_1CILi128EEENS7_ILi96EEENS7_ILi256EEEEEELi256ENS_6half_tEfNS_4arch4Sm80ELb1ELb0ELb1ELb0ELb0ELb0ELb1ELb0EEENS1_21CollectiveEpilogueFwdINS6_IJS8_SA_S9_EEENS6_IJNS7_ILi1EEESI_SI_EEESC_SE_Li256ELb0ELb1ELb0ELb0EEENS1_30DynamicPersistentTileSchedulerILi256ELi256ELb0ELb1ELb0EEEEEEEEEvNT_6ParamsE --------------------------
	.section	.text._ZN7cutlass13device_kernelIN5flash19enable_sm80_to_sm89INS1_16FlashAttnFwdSm80INS1_25CollectiveMainloopFwdSm80ILi8ELi1ELb0EN4cute5tupleIJNS5_1CILi128EEENS7_ILi96EEENS7_ILi256EEEEEELi256ENS_6half_tEfNS_4arch4Sm80ELb1ELb0ELb1ELb0ELb0ELb0ELb1ELb0EEENS1_21CollectiveEpilogueFwdINS6_IJS8_SA_S9_EEENS6_IJNS7_ILi1EEESI_SI_EEESC_SE_Li256ELb0ELb1ELb0ELb0EEENS1_30DynamicPersistentTileSchedulerILi256ELi256ELb0ELb1ELb0EEEEEEEEEvNT_6ParamsE,"ax",@progbits
	.align	128
.text._ZN7cutlass13device_kernelIN5flash19enable_sm80_to_sm89INS1_16FlashAttnFwdSm80INS1_25CollectiveMainloopFwdSm80ILi8ELi1ELb0EN4cute5tupleIJNS5_1CILi128EEENS7_ILi96EEENS7_ILi256EEEEEELi256ENS_6half_tEfNS_4arch4Sm80ELb1ELb0ELb1ELb0ELb0ELb0ELb1ELb0EEENS1_21CollectiveEpilogueFwdINS6_IJS8_SA_S9_EEENS6_IJNS7_ILi1EEESI_SI_EEESC_SE_Li256ELb0ELb1ELb0ELb0EEENS1_30DynamicPersistentTileSchedulerILi256ELi256ELb0ELb1ELb0EEEEEEEEEvNT_6ParamsE:
        .type           _ZN7cutlass13device_kernelIN5flash19enable_sm80_to_sm89INS1_16FlashAttnFwdSm80INS1_25CollectiveMainloopFwdSm80ILi8ELi1ELb0EN4cute5tupleIJNS5_1CILi128EEENS7_ILi96EEENS7_ILi256EEEEEELi256ENS_6half_tEfNS_4arch4Sm80ELb1ELb0ELb1ELb0ELb0ELb0ELb1ELb0EEENS1_21CollectiveEpilogueFwdINS6_IJS8_SA_S9_EEENS6_IJNS7_ILi1EEESI_SI_EEESC_SE_Li256ELb0ELb1ELb0ELb0EEENS1_30DynamicPersistentTileSchedulerILi256ELi256ELb0ELb1ELb0EEEEEEEEEvNT_6ParamsE,@function
        .size           _ZN7cutlass13device_kernelIN5flash19enable_sm80_to_sm89INS1_16FlashAttnFwdSm80INS1_25CollectiveMainloopFwdSm80ILi8ELi1ELb0EN4cute5tupleIJNS5_1CILi128EEENS7_ILi96EEENS7_ILi256EEEEEELi256ENS_6half_tEfNS_4arch4Sm80ELb1ELb0ELb1ELb0ELb0ELb0ELb1ELb0EEENS1_21CollectiveEpilogueFwdINS6_IJS8_SA_S9_EEENS6_IJNS7_ILi1EEESI_SI_EEESC_SE_Li256ELb0ELb1ELb0ELb0EEENS1_30DynamicPersistentTileSchedulerILi256ELi256ELb0ELb1ELb0EEEEEEEEEvNT_6ParamsE,(.L_x_33 - _ZN7cutlass13device_kernelIN5flash19enable_sm80_to_sm89INS1_16FlashAttnFwdSm80INS1_25CollectiveMainloopFwdSm80ILi8ELi1ELb0EN4cute5tupleIJNS5_1CILi128EEENS7_ILi96EEENS7_ILi256EEEEEELi256ENS_6half_tEfNS_4arch4Sm80ELb1ELb0ELb1ELb0ELb0ELb0ELb1ELb0EEENS1_21CollectiveEpilogueFwdINS6_IJS8_SA_S9_EEENS6_IJNS7_ILi1EEESI_SI_EEESC_SE_Li256ELb0ELb1ELb0ELb0EEENS1_30DynamicPersistentTileSchedulerILi256ELi256ELb0ELb1ELb0EEEEEEEEEvNT_6ParamsE)
        .other          _ZN7cutlass13device_kernelIN5flash19enable_sm80_to_sm89INS1_16FlashAttnFwdSm80INS1_25CollectiveMainloopFwdSm80ILi8ELi1ELb0EN4cute5tupleIJNS5_1CILi128EEENS7_ILi96EEENS7_ILi256EEEEEELi256ENS_6half_tEfNS_4arch4Sm80ELb1ELb0ELb1ELb0ELb0ELb0ELb1ELb0EEENS1_21CollectiveEpilogueFwdINS6_IJS8_SA_S9_EEENS6_IJNS7_ILi1EEESI_SI_EEESC_SE_Li256ELb0ELb1ELb0ELb0EEENS1_30DynamicPersistentTileSchedulerILi256ELi256ELb0ELb1ELb0EEEEEEEEEvNT_6ParamsE,@"STO_CUDA_ENTRY STV_DEFAULT"
_ZN7cutlass13device_kernelIN5flash19enable_sm80_to_sm89INS1_16FlashAttnFwdSm80INS1_25CollectiveMainloopFwdSm80ILi8ELi1ELb0EN4cute5tupleIJNS5_1CILi128EEENS7_ILi96EEENS7_ILi256EEEEEELi256ENS_6half_tEfNS_4arch4Sm80ELb1ELb0ELb1ELb0ELb0ELb0ELb1ELb0EEENS1_21CollectiveEpilogueFwdINS6_IJS8_SA_S9_EEENS6_IJNS7_ILi1EEESI_SI_EEESC_SE_Li256ELb0ELb1ELb0ELb0EEENS1_30DynamicPersistentTileSchedulerILi256ELi256ELb0ELb1ELb0EEEEEEEEEvNT_6ParamsE:
[----:B------:R-:W-:Y:S01]  /*0000*/  LDC R1, c[0x0][0x28] ;  /* 0x00000a00ff017b82 */ /* 0x000fe20000000800 */
[----:B------:R-:W-:Y:S05]  /*0010*/  EXIT ;  /* 0x000000000000794d */ /* 0x000fea0003800000 */
.L_x_15:
        /* <DEDUP_REMOVED lines=14> */
.L_x_33:


//--------------------- .text._ZN7cutlass13device_kernelIN5flash19enable_sm80_to_sm89INS1_16FlashAttnFwdSm80INS1_25CollectiveMainloopFwdSm80ILi8ELi1ELb0EN4cute5tupleIJNS5_1CILi128EEENS7_ILi96EEENS7_ILi256EEEEEELi256ENS_6half_tEfNS_4arch4Sm80ELb1ELb0ELb1ELb1ELb0ELb0ELb1ELb0EEENS1_21CollectiveEpilogueFwdINS6_IJS8_SA_S9_EEENS6_IJNS7_ILi1EEESI_SI_EEESC_SE_Li256ELb1ELb1ELb0ELb0EEENS1_19SingleTileSchedulerILb1ELb0ELb1ELi128EEEEEEEEEvNT_6ParamsE --------------------------
	.section	.text._ZN7cutlass13device_kernelIN5flash19enable_sm80_to_sm89INS1_16FlashAttnFwdSm80INS1_25CollectiveMainloopFwdSm80ILi8ELi1ELb0EN4cute5tupleIJNS5_1CILi128EEENS7_ILi96EEENS7_ILi256EEEEEELi256ENS_6half_tEfNS_4arch4Sm80ELb1ELb0ELb1ELb1ELb0ELb0ELb1ELb0EEENS1_21CollectiveEpilogueFwdINS6_IJS8_SA_S9_EEENS6_IJNS7_ILi1EEESI_SI_EEESC_SE_Li256ELb1ELb1ELb0ELb0EEENS1_19SingleTileSchedulerILb1ELb0ELb1ELi128EEEEEEEEEvNT_6ParamsE,"ax",@progbits
	.align	128
.text._ZN7cutlass13device_kernelIN5flash19enable_sm80_to_sm89INS1_16FlashAttnFwdSm80INS1_25CollectiveMainloopFwdSm80ILi8ELi1ELb0EN4cute5tupleIJNS5_1CILi128EEENS7_ILi96EEENS7_ILi256EEEEEELi256ENS_6half_tEfNS_4arch4Sm80ELb1ELb0ELb1ELb1ELb0ELb0ELb1ELb0EEENS1_21CollectiveEpilogueFwdINS6_IJS8_SA_S9_EEENS6_IJNS7_ILi1EEESI_SI_EEESC_SE_Li256ELb1ELb1ELb0ELb0EEENS1_19SingleTileSchedulerILb1ELb0ELb1ELi128EEEEEEEEEvNT_6ParamsE:
        .type           _ZN7cutlass13device_kernelIN5flash19enable_sm80_to_sm89INS1_16FlashAttnFwdSm80INS1_25CollectiveMainloopFwdSm80ILi8ELi1ELb0EN4cute5tupleIJNS5_1CILi128EEENS7_ILi96EEENS7_ILi256EEEEEELi256ENS_6half_tEfNS_4arch4Sm80ELb1ELb0ELb1ELb1ELb0ELb0ELb1ELb0EEENS1_21CollectiveEpilogueFwdINS6_IJS8_SA_S9_EEENS6_IJNS7_ILi1EEESI_SI_EEESC_SE_Li256ELb1ELb1ELb0ELb0EEENS1_19SingleTileSchedulerILb1ELb0ELb1ELi128EEEEEEEEEvNT_6ParamsE,@function
        .size           _ZN7cutlass13device_kernelIN5flash19enable_sm80_to_sm89INS1_16FlashAttnFwdSm80INS1_25CollectiveMainloopFwdSm80ILi8ELi1ELb0EN4cute5tupleIJNS5_1CILi128EEENS7_ILi96EEENS7_ILi256EEEEEELi256ENS_6half_tEfNS_4arch4Sm80ELb1ELb0ELb1ELb1ELb0ELb0ELb1ELb0EEENS1_21CollectiveEpilogueFwdINS6_IJS8_SA_S9_EEENS6_IJNS7_ILi1EEESI_SI_EEESC_SE_Li256ELb1ELb1ELb0ELb0EEENS1_19SingleTileSchedulerILb1ELb0ELb1ELi128EEEEEEEEEvNT_6ParamsE,(.L_x_34 - _ZN7cutlass13device_kernelIN5flash19enable_sm80_to_sm89INS1_16FlashAttnFwdSm80INS1_25CollectiveMainloopFwdSm80ILi8ELi1ELb0EN4cute5tupleIJNS5_1CILi128EEENS7_ILi96EEENS7_ILi256EEEEEELi256ENS_6half_tEfNS_4arch4Sm80ELb1ELb0ELb1ELb1ELb0ELb0ELb1ELb0EEENS1_21CollectiveEpilogueFwdINS6_IJS8_SA_S9_EEENS6_IJNS7_ILi1EEESI_SI_EEESC_SE_Li256ELb1ELb1ELb0ELb0EEENS1_19SingleTileSchedulerILb1ELb0ELb1ELi128EEEEEEEEEvNT_6ParamsE)
        .other          _ZN7cutlass13device_kernelIN5flash19enable_sm80_to_sm89INS1_16FlashAttnFwdSm80INS1_25CollectiveMainloopFwdSm80ILi8ELi1ELb0EN4cute5tupleIJNS5_1CILi128EEENS7_ILi96EEENS7_ILi256EEEEEELi256ENS_6half_tEfNS_4arch4Sm80ELb1ELb0ELb1ELb1ELb0ELb0ELb1ELb0EEENS1_21CollectiveEpilogueFwdINS6_IJS8_SA_S9_EEENS6_IJNS7_ILi1EEESI_SI_EEESC_SE_Li256ELb1ELb1ELb0ELb0EEENS1_19SingleTileSchedulerILb1ELb0ELb1ELi128EEEEEEEEEvNT_6ParamsE,@"STO_CUDA_ENTRY STV_DEFAULT"
_ZN7cutlass13device_kernelIN5flash19enable_sm80_to_sm89INS1_16FlashAttnFwdSm80INS1_25CollectiveMainloopFwdSm80ILi8ELi1ELb0EN4cute5tupleIJNS5_1CILi128EEENS7_ILi96EEENS7_ILi256EEEEEELi256ENS_6half_tEfNS_4arch4Sm80ELb1ELb0ELb1ELb1ELb0ELb0ELb1ELb0EEENS1_21CollectiveEpilogueFwdINS6_IJS8_SA_S9_EEENS6_IJNS7_ILi1EEESI_SI_EEESC_SE_Li256ELb1ELb1ELb0ELb0EEENS1_19SingleTileSchedulerILb1ELb0ELb1ELi128EEEEEEEEEvNT_6ParamsE:
[----:B------:R-:W-:Y:S01]  /*0000*/  LDC R1, c[0x0][0x28] ;  /* 0x00000a00ff017b82 */ /* 0x000fe20000000800 */
[----:B------:R-:W-:Y:S05]  /*0010*/  EXIT ;  /* 0x000000000000794d */ /* 0x000fea0003800000 */
.L_x_16:
        /* <DEDUP_REMOVED lines=14> */
.L_x_34:


//--------------------- .text._ZN7cutlass13device_kernelIN5flash19enable_sm80_to_sm89INS1_16FlashAttnFwdSm80INS1_25CollectiveMainloopFwdSm80ILi8ELi1ELb0EN4cute5tupleIJNS5_1CILi128EEENS7_ILi48EEENS7_ILi256EEEEEELi256ENS_6half_tEfNS_4arch4Sm80ELb1ELb0ELb1ELb1ELb0ELb1ELb1ELb0EEENS1_21CollectiveEpilogueFwdINS6_IJS8_SA_S9_EEENS6_IJNS7_ILi1EEESI_SI_EEESC_SE_Li256ELb1ELb1ELb0ELb0EEENS1_19SingleTileSchedulerILb1ELb0ELb1ELi128EEEEEEEEEvNT_6ParamsE --------------------------
	.section	.text._ZN7cutlass13device_kernelIN5flash19enable_sm80_to_sm89INS1_16FlashAttnFwdSm80INS1_25CollectiveMainloopFwdSm80ILi8ELi1ELb0EN4cute5tupleIJNS5_1CILi128EEENS7_ILi48EEENS7_ILi256EEEEEELi256ENS_6half_tEfNS_4arch4Sm80ELb1ELb0ELb1ELb1ELb0ELb1ELb1ELb0EEENS1_21CollectiveEpilogueFwdINS6_IJS8_SA_S9_EEENS6_IJNS7_ILi1EEESI_SI_EEESC_SE_Li256ELb1ELb1ELb0ELb0EEENS1_19SingleTileSchedulerILb1ELb0ELb1ELi128EEEEEEEEEvNT_6ParamsE,"ax",@progbits
	.align	128
.text._ZN7cutlass13device_kernelIN5flash19enable_sm80_to_sm89INS1_16FlashAttnFwdSm80INS1_25CollectiveMainloopFwdSm80ILi8ELi1ELb0EN4cute5tupleIJNS5_1CILi128EEENS7_ILi48EEENS7_ILi256EEEEEELi256ENS_6half_tEfNS_4arch4Sm80ELb1ELb0ELb1ELb1ELb0ELb1ELb1ELb0EEENS1_21CollectiveEpilogueFwdINS6_IJS8_SA_S9_EEENS6_IJNS7_ILi1EEESI_SI_EEESC_SE_Li256ELb1ELb1ELb0ELb0EEENS1_19SingleTileSchedulerILb1ELb0ELb1ELi128EEEEEEEEEvNT_6ParamsE:
        .type           _ZN7cutlass13device_kernelIN5flash19enable_sm80_to_sm89INS1_16FlashAttnFwdSm80INS1_25CollectiveMainloopFwdSm80ILi8ELi1ELb0EN4cute5tupleIJNS5_1CILi128EEENS7_ILi48EEENS7_ILi256EEEEEELi256ENS_6half_tEfNS_4arch4Sm80ELb1ELb0ELb1ELb1ELb0ELb1ELb1ELb0EEENS1_21CollectiveEpilogueFwdINS6_IJS8_SA_S9_EEENS6_IJNS7_ILi1EEESI_SI_EEESC_SE_Li256ELb1ELb1ELb0ELb0EEENS1_19SingleTileSchedulerILb1ELb0ELb1ELi128EEEEEEEEEvNT_6ParamsE,@function
        .size           _ZN7cutlass13device_kernelIN5flash19enable_sm80_to_sm89INS1_16FlashAttnFwdSm80INS1_25CollectiveMainloopFwdSm80ILi8ELi1ELb0EN4cute5tupleIJNS5_1CILi128EEENS7_ILi48EEENS7_ILi256EEEEEELi256ENS_6half_tEfNS_4arch4Sm80ELb1ELb0ELb1ELb1ELb0ELb1ELb1ELb0EEENS1_21CollectiveEpilogueFwdINS6_IJS8_SA_S9_EEENS6_IJNS7_ILi1EEESI_SI_EEESC_SE_Li256ELb1ELb1ELb0ELb0EEENS1_19SingleTileSchedulerILb1ELb0ELb1ELi128EEEEEEEEEvNT_6ParamsE,(.L_x_35 - _ZN7cutlass13device_kernelIN5flash19enable_sm80_to_sm89INS1_16FlashAttnFwdSm80INS1_25CollectiveMainloopFwdSm80ILi8ELi1ELb0EN4cute5tupleIJNS5_1CILi128EEENS7_ILi48EEENS7_ILi256EEEEEELi256ENS_6half_tEfNS_4arch4Sm80ELb1ELb0ELb1ELb1ELb0ELb1ELb1ELb0EEENS1_21CollectiveEpilogueFwdINS6_IJS8_SA_S9_EEENS6_IJNS7_ILi1EEESI_SI_EEESC_SE_Li256ELb1ELb1ELb0ELb0EEENS1_19SingleTileSchedulerILb1ELb0ELb1ELi128EEEEEEEEEvNT_6ParamsE)
        .other          _ZN7cutlass13device_kernelIN5flash19enable_sm80_to_sm89INS1_16FlashAttnFwdSm80INS1_25CollectiveMainloopFwdSm80ILi8ELi1ELb0EN4cute5tupleIJNS5_1CILi128EEENS7_ILi48EEENS7_ILi256EEEEEELi256ENS_6half_tEfNS_4arch4Sm80ELb1ELb0ELb1ELb1ELb0ELb1ELb1ELb0EEENS1_21CollectiveEpilogueFwdINS6_IJS8_SA_S9_EEENS6_IJNS7_ILi1EEESI_SI_EEESC_SE_Li256ELb1ELb1ELb0ELb0EEENS1_19SingleTileSchedulerILb1ELb0ELb1ELi128EEEEEEEEEvNT_6ParamsE,@"STO_CUDA_ENTRY STV_DEFAULT"
_ZN7cutlass13device_kernelIN5flash19enable_sm80_to_sm89INS1_16FlashAttnFwdSm80INS1_25CollectiveMainloopFwdSm80ILi8ELi1ELb0EN4cute5tupleIJNS5_1CILi128EEENS7_ILi48EEENS7_ILi256EEEEEELi256ENS_6half_tEfNS_4arch4Sm80ELb1ELb0ELb1ELb1ELb0ELb1ELb1ELb0EEENS1_21CollectiveEpilogueFwdINS6_IJS8_SA_S9_EEENS6_IJNS7_ILi1EEESI_SI_EEESC_SE_Li256ELb1ELb1ELb0ELb0EEENS1_19SingleTileSchedulerILb1ELb0ELb1ELi128EEEEEEEEEvNT_6ParamsE:
[----:B------:R-:W-:Y:S01]  /*0000*/  LDC R1, c[0x0][0x28] ;  /* 0x00000a00ff017b82 */ /* 0x000fe20000000800 */
[----:B------:R-:W-:Y:S05]  /*0010*/  EXIT ;  /* 0x000000000000794d */ /* 0x000fea0003800000 */
.L_x_17:
        /* <DEDUP_REMOVED lines=14> */
.L_x_35:


//--------------------- .nv.shared.reserved.0     --------------------------
	.section	.nv.shared.reserved.0,"aw",@nobits
	.weak		__nv_reservedSMEM_offset_0_alias
	.size		__nv_reservedSMEM_offset_0_alias, 0, 0
	.other		__nv_reservedSMEM_offset_0_alias,@"STO_CUDA_RESERVED_SHARED STV_DEFAULT"
__nv_reservedSMEM_offset_0_alias:
	.zero		0


//--------------------- .nv.global                --------------------------
	.section	.nv.global,"aw",@nobits
.nv.global:
	.type		_ZN74_INTERNAL_365d0264_38_flash_fwd_hdim256_fp16_softcap_sm80_cu_1f2e7571_33194cute1_E,@object
	.size		_ZN74_INTERNAL_365d0264_38_flash_fwd_hdim256_fp16_softcap_sm80_cu_1f2e7571_33194cute1_E,(_ZN74_INTERNAL_365d0264_38_flash_fwd_hdim256_fp16_softcap_sm80_cu_1f2e7571_33194cuda3std3__45__cpo6cbeginE - _ZN74_INTERNAL_365d0264_38_flash_fwd_hdim256_fp16_softcap_sm80_cu_1f2e7571_33194cute1_E)
_ZN74_INTERNAL_365d0264_38_flash_fwd_hdim256_fp16_softcap_sm80_cu_1f2e7571_33194cute1_E:
	.zero		1
	.type		_ZN74_INTERNAL_365d0264_38_flash_fwd_hdim256_fp16_softcap_sm80_cu_1f2e7571_33194cuda3std3__45__cpo6cbeginE,@object
	.size		_ZN74_INTERNAL_365d0264_38_flash_fwd_hdim256_fp16_softcap_sm80_cu_1f2e7571_33194cuda3std3__45__cpo6cbeginE,(_ZN74_INTERNAL_365d0264_38_flash_fwd_hdim256_fp16_softcap_sm80_cu_1f2e7571_33194cuda3std3__48in_placeE - _ZN74_INTERNAL_365d0264_38_flash_fwd_hdim256_fp16_softcap_sm80_cu_1f2e7571_33194cuda3std3__45__cpo6cbeginE)
_ZN74_INTERNAL_365d0264_38_flash_fwd_hdim256_fp16_softcap_sm80_cu_1f2e7571_33194cuda3std3__45__cpo6cbeginE:
	.zero		1
	.type		_ZN74_INTERNAL_365d0264_38_flash_fwd_hdim256_fp16_softcap_sm80_cu_1f2e7571_33194cuda3std3__48in_placeE,@object
	.size		_ZN74_INTERNAL_365d0264_38_flash_fwd_hdim256_fp16_softcap_sm80_cu_1f2e7571_33194cuda3std3__48in_placeE,(_ZN74_INTERNAL_365d0264_38_flash_fwd_hdim256_fp16_softcap_sm80_cu_1f2e7571_33194cuda3std6ranges3__45__cpo9iter_moveE - _ZN74_INTERNAL_365d0264_38_flash_fwd_hdim256_fp16_softcap_sm80_cu_1f2e7571_33194cuda3std3__48in_placeE)
_ZN74_INTERNAL_365d0264_38_flash_fwd_hdim256_fp16_softcap_sm80_cu_1f2e7571_33194cuda3std3__48in_placeE:
	.zero		1
	.type		_ZN74_INTERNAL_365d0264_38_flash_fwd_hdim256_fp16_softcap_sm80_cu_1f2e7571_33194cuda3std6ranges3__45__cpo9iter_moveE,@object
	.size		_ZN74_INTERNAL_365d0264_38_flash_fwd_hdim256_fp16_softcap_sm80_cu_1f2e7571_33194cuda3std6ranges3__45__cpo9iter_moveE,(_ZN74_INTERNAL_365d0264_38_flash_fwd_hdim256_fp16_softcap_sm80_cu_1f2e7571_33194cuda3std3__45__cpo5beginE - _ZN74_INTERNAL_365d0264_38_flash_fwd_hdim256_fp16_softcap_sm80_cu_1f2e7571_33194cuda3std6ranges3__45__cpo9iter_moveE)
_ZN74_INTERNAL_365d0264_38_flash_fwd_hdim256_fp16_softcap_sm80_cu_1f2e7571_33194cuda3std6ranges3__45__cpo9iter_moveE:
	.zero		1
	.type		_ZN74_INTERNAL_365d0264_38_flash_fwd_hdim256_fp16_softcap_sm80_cu_1f2e7571_33194cuda3std3__45__cpo5beginE,@object
	.size		_ZN74_INTERNAL_365d0264_38_flash_fwd_hdim256_fp16_softcap_sm80_cu_1f2e7571_33194cuda3std3__45__cpo5beginE,(_ZN74_INTERNAL_365d0264_38_flash_fwd_hdim256_fp16_softcap_sm80_cu_1f2e7571_33194cuda3std3__476_GLOBAL__N__365d0264_38_flash_fwd_hdim256_fp16_softcap_sm80_cu_1f2e7571_33196ignoreE - _ZN74_INTERNAL_365d0264_38_flash_fwd_hdim256_fp16_softcap_sm80_cu_1f2e7571_33194cuda3std3__45__cpo5beginE)
_ZN74_INTERNAL_365d0264_38_flash_fwd_hdim256_fp16_softcap_sm80_cu_1f2e7571_33194cuda3std3__45__cpo5beginE:
	.zero		1
	.type		_ZN74_INTERNAL_365d0264_38_flash_fwd_hdim256_fp16_softcap_sm80_cu_1f2e7571_33194cuda3std3__476_GLOBAL__N__365d0264_38_flash_fwd_hdim256_fp16_softcap_sm80_cu_1f2e7571_33196ignoreE,@object
	.size		_ZN74_INTERNAL_365d0264_38_flash_fwd_hdim256_fp16_softcap_sm80_cu_1f2e7571_33194cuda3std3__476_GLOBAL__N__365d0264_38_flash_fwd_hdim256_fp16_softcap_sm80_cu_1f2e7571_33196ignoreE,(_ZN74_INTERNAL_365d0264_38_flash_fwd_hdim256_fp16_softcap_sm80_cu_1f2e7571_33194cute7productE - _ZN74_INTERNAL_365d0264_38_flash_fwd_hdim256_fp16_softcap_sm80_cu_1f2e7571_33194cuda3std3__476_GLOBAL__N__365d0264_38_flash_fwd_hdim256_fp16_softcap_sm80_cu_1f2e7571_33196ignoreE)
_ZN74_INTERNAL_365d0264_38_flash_fwd_hdim256_fp16_softcap_sm80_cu_1f2e7571_33194cuda3std3__476_GLOBAL__N__365d0264_38_flash_fwd_hdim256_fp16_softcap_sm80_cu_1f2e7571_33196ignoreE:
	.zero		1
	.type		_ZN74_INTERNAL_365d0264_38_flash_fwd_hdim256_fp16_softcap_sm80_cu_1f2e7571_33194cute7productE,@object
	.size		_ZN74_INTERNAL_365d0264_38_flash_fwd_hdim256_fp16_softcap_sm80_cu_1f2e7571_33194cute7productE,(_ZN74_INTERNAL_365d0264_38_flash_fwd_hdim256_fp16_softcap_sm80_cu_1f2e7571_33194cuda3std3__45__cpo3endE - _ZN74_INTERNAL_365d0264_38_flash_fwd_hdim256_fp16_softcap_sm80_cu_1f2e7571_33194cute7productE)
_ZN74_INTERNAL_365d0264_38_flash_fwd_hdim256_fp16_softcap_sm80_cu_1f2e7571_33194cute7productE:
	.zero		1
	.type		_ZN74_INTERNAL_365d0264_38_flash_fwd_hdim256_fp16_softcap_sm80_cu_1f2e7571_33194cuda3std3__45__cpo3endE,@object
	.size		_ZN74_INTERNAL_365d0264_38_flash_fwd_hdim256_fp16_softcap_sm80_cu_1f2e7571_33194cuda3std3__45__cpo3endE,(_ZN74_INTERNAL_365d0264_38_flash_fwd_hdim256_fp16_softcap_sm80_cu_1f2e7571_33194cuda3std3__419piecewise_constructE - _ZN74_INTERNAL_365d0264_38_flash_fwd_hdim256_fp16_softcap_sm80_cu_1f2e7571_33194cuda3std3__45__cpo3endE)
_ZN74_INTERNAL_365d0264_38_flash_fwd_hdim256_fp16_softcap_sm80_cu_1f2e7571_33194cuda3std3__45__cpo3endE:
	.zero		1
	.type		_ZN74_INTERNAL_365d0264_38_flash_fwd_hdim256_fp16_softcap_sm80_cu_1f2e7571_33194cuda3std3__419piecewise_constructE,@object
	.size		_ZN74_INTERNAL_365d0264_38_flash_fwd_hdim256_fp16_softcap_sm80_cu_1f2e7571_33194cuda3std3__419piecewise_constructE,(_ZN74_INTERNAL_365d0264_38_flash_fwd_hdim256_fp16_softcap_sm80_cu_1f2e7571_33194cuda3std3__45__cpo4cendE - _ZN74_INTERNAL_365d0264_38_flash_fwd_hdim256_fp16_softcap_sm80_cu_1f2e7571_33194cuda3std3__419piecewise_constructE)
_ZN74_INTERNAL_365d0264_38_flash_fwd_hdim256_fp16_softcap_sm80_cu_1f2e7571_33194cuda3std3__419piecewise_constructE:
	.zero		1
	.type		_ZN74_INTERNAL_365d0264_38_flash_fwd_hdim256_fp16_softcap_sm80_cu_1f2e7571_33194cuda3std3__45__cpo4cendE,@object
	.size		_ZN74_INTERNAL_365d0264_38_flash_fwd_hdim256_fp16_softcap_sm80_cu_1f2e7571_33194cuda3std3__45__cpo4cendE,(_ZN74_INTERNAL_365d0264_38_flash_fwd_hdim256_fp16_softcap_sm80_cu_1f2e7571_33194cuda3std6ranges3__45__cpo4swapE - _ZN74_INTERNAL_365d0264_38_flash_fwd_hdim256_fp16_softcap_sm80_cu_1f2e7571_33194cuda3std3__45__cpo4cendE)
_ZN74_INTERNAL_365d0264_38_flash_fwd_hdim256_fp16_softcap_sm80_cu_1f2e7571_33194cuda3std3__45__cpo4cendE:
	.zero		1
	.type		_ZN74_INTERNAL_365d0264_38_flash_fwd_hdim256_fp16_softcap_sm80_cu_1f2e7571_33194cuda3std6ranges3__45__cpo4swapE,@object
	.size		_ZN74_INTERNAL_365d0264_38_flash_fwd_hdim256_fp16_softcap_sm80_cu_1f2e7571_33194cuda3std6ranges3__45__cpo4swapE,(.L_7 - _ZN74_INTERNAL_365d0264_38_flash_fwd_hdim256_fp16_softcap_sm80_cu_1f2e7571_33194cuda3std6ranges3__45__cpo4swapE)
_ZN74_INTERNAL_365d0264_38_flash_fwd_hdim256_fp16_softcap_sm80_cu_1f2e7571_33194cuda3std6ranges3__45__cpo4swapE:
	.zero		1
.L_7:


//--------------------- .nv.constant0._ZN7cutlass13device_kernelIN5flash19enable_sm80_to_sm89INS1_16FlashAttnFwdSm80INS1_25CollectiveMainloopFwdSm80ILi8ELi1ELb1EN4cute5tupleIJNS5_1CILi128EEENS7_ILi64EEENS7_ILi256EEEEEELi256ENS_6half_tEfNS_4arch4Sm80ELb0ELb0ELb1ELb0ELb0ELb0ELb1ELb0EEENS1_21CollectiveEpilogueFwdINS6_IJS8_SA_S9_EEENS6_IJNS7_ILi1EEESI_SI_EEESC_SE_Li256ELb0ELb1ELb0ELb0EEENS1_19SingleTileSchedulerILb0ELb0ELb1ELi128EEEEEEEEEvNT_6ParamsE --------------------------
	.section	.nv.constant0._ZN7cutlass13device_kernelIN5flash19enable_sm80_to_sm89INS1_16FlashAttnFwdSm80INS1_25CollectiveMainloopFwdSm80ILi8ELi1ELb1EN4cute5tupleIJNS5_1CILi128EEENS7_ILi64EEENS7_ILi256EEEEEELi256ENS_6half_tEfNS_4arch4Sm80ELb0ELb0ELb1ELb0ELb0ELb0ELb1ELb0EEENS1_21CollectiveEpilogueFwdINS6_IJS8_SA_S9_EEENS6_IJNS7_ILi1EEESI_SI_EEESC_SE_Li256ELb0ELb1ELb0ELb0EEENS1_19SingleTileSchedulerILb0ELb0ELb1ELi128EEEEEEEEEvNT_6ParamsE,"a",@progbits
	.sectionflags	@""
	.align	4
.nv.constant0._ZN7cutlass13device_kernelIN5flash19enable_sm80_to_sm89INS1_16FlashAttnFwdSm80INS1_25CollectiveMainloopFwdSm80ILi8ELi1ELb1EN4cute5tupleIJNS5_1CILi128EEENS7_ILi64EEENS7_ILi256EEEEEELi256ENS_6half_tEfNS_4arch4Sm80ELb0ELb0ELb1ELb0ELb0ELb0ELb1ELb0EEENS1_21CollectiveEpilogueFwdINS6_IJS8_SA_S9_EEENS6_IJNS7_ILi1EEESI_SI_EEESC_SE_Li256ELb0ELb1ELb0ELb0EEENS1_19SingleTileSchedulerILb0ELb0ELb1ELi128EEEEEEEEEvNT_6ParamsE:
	.zero		1576


//--------------------- .nv.constant0._ZN7cutlass13device_kernelIN5flash19enable_sm80_to_sm89INS1_16FlashAttnFwdSm80INS1_25CollectiveMainloopFwdSm80ILi8ELi1ELb1EN4cute5tupleIJNS5_1CILi128EEENS7_ILi64EEENS7_ILi256EEEEEELi256ENS_6half_tEfNS_4arch4Sm80ELb0ELb0ELb1ELb1ELb0ELb0ELb1ELb0EEENS1_21CollectiveEpilogueFwdINS6_IJS8_SA_S9_EEENS6_IJNS7_ILi1EEESI_SI_EEESC_SE_Li256ELb1ELb1ELb0ELb0EEENS1_19SingleTileSchedulerILb1ELb0ELb1ELi128EEEEEEEEEvNT_6ParamsE --------------------------
	.section	.nv.constant0._ZN7cutlass13device_kernelIN5flash19enable_sm80_to_sm89INS1_16FlashAttnFwdSm80INS1_25CollectiveMainloopFwdSm80ILi8ELi1ELb1EN4cute5tupleIJNS5_1CILi128EEENS7_ILi64EEENS7_ILi256EEEEEELi256ENS_6half_tEfNS_4arch4Sm80ELb0ELb0ELb1ELb1ELb0ELb0ELb1ELb0EEENS1_21CollectiveEpilogueFwdINS6_IJS8_SA_S9_EEENS6_IJNS7_ILi1EEESI_SI_EEESC_SE_Li256ELb1ELb1ELb0ELb0EEENS1_19SingleTileSchedulerILb1ELb0ELb1ELi128EEEEEEEEEvNT_6ParamsE,"a",@progbits
	.sectionflags	@""
	.align	4
.nv.constant0._ZN7cutlass13device_kernelIN5flash19enable_sm80_to_sm89INS1_16FlashAttnFwdSm80INS1_25CollectiveMainloopFwdSm80ILi8ELi1ELb1EN4cute5tupleIJNS5_1CILi128EEENS7_ILi64EEENS7_ILi256EEEEEELi256ENS_6half_tEfNS_4arch4Sm80ELb0ELb0ELb1ELb1ELb0ELb0ELb1ELb0EEENS1_21CollectiveEpilogueFwdINS6_IJS8_SA_S9_EEENS6_IJNS7_ILi1EEESI_SI_EEESC_SE_Li256ELb1ELb1ELb0ELb0EEENS1_19SingleTileSchedulerILb1ELb0ELb1ELi128EEEEEEEEEvNT_6ParamsE:
	.zero		1576


//--------------------- .nv.constant0._ZN7cutlass13device_kernelIN5flash19enable_sm80_to_sm89INS1_16FlashAttnFwdSm80INS1_25CollectiveMainloopFwdSm80ILi8ELi1ELb0EN4cute5tupleIJNS5_1CILi128EEENS7_ILi32EEENS7_ILi256EEEEEELi256ENS_6half_tEfNS_4arch4Sm80ELb0ELb0ELb1ELb1ELb0ELb1ELb1ELb0EEENS1_21CollectiveEpilogueFwdINS6_IJS8_SA_S9_EEENS6_IJNS7_ILi1EEESI_SI_EEESC_SE_Li256ELb1ELb1ELb0ELb0EEENS1_19SingleTileSchedulerILb1ELb0ELb1ELi128EEEEEEEEEvNT_6ParamsE --------------------------
	.section	.nv.constant0._ZN7cutlass13device_kernelIN5flash19enable_sm80_to_sm89INS1_16FlashAttnFwdSm80INS1_25CollectiveMainloopFwdSm80ILi8ELi1ELb0EN4cute5tupleIJNS5_1CILi128EEENS7_ILi32EEENS7_ILi256EEEEEELi256ENS_6half_tEfNS_4arch4Sm80ELb0ELb0ELb1ELb1ELb0ELb1ELb1ELb0EEENS1_21CollectiveEpilogueFwdINS6_IJS8_SA_S9_EEENS6_IJNS7_ILi1EEESI_SI_EEESC_SE_Li256ELb1ELb1ELb0ELb0EEENS1_19SingleTileSchedulerILb1ELb0ELb1ELi128EEEEEEEEEvNT_6ParamsE,"a",@progbits
	.sectionflags	@""
	.align	4
.nv.constant0._ZN7cutlass13device_kernelIN5flash19enable_sm80_to_sm89INS1_16FlashAttnFwdSm80INS1_25CollectiveMainloopFwdSm80ILi8ELi1ELb0EN4cute5tupleIJNS5_1CILi128EEENS7_ILi32EEENS7_ILi256EEEEEELi256ENS_6half_tEfNS_4arch4Sm80ELb0ELb0ELb1ELb1ELb0ELb1ELb1ELb0EEENS1_21CollectiveEpilogueFwdINS6_IJS8_SA_S9_EEENS6_IJNS7_ILi1EEESI_SI_EEESC_SE_Li256ELb1ELb1ELb0ELb0EEENS1_19SingleTileSchedulerILb1ELb0ELb1ELi128EEEEEEEEEvNT_6ParamsE:
	.zero		1576


//--------------------- .nv.constant0._ZN7cutlass13device_kernelIN5flash19enable_sm80_to_sm89INS1_16FlashAttnFwdSm80INS1_25CollectiveMainloopFwdSm80ILi8ELi1ELb1EN4cute5tupleIJNS5_1CILi128EEENS7_ILi48EEENS7_ILi256EEEEEELi256ENS_6half_tEfNS_4arch4Sm80ELb0ELb1ELb1ELb0ELb0ELb0ELb1ELb0EEENS1_21CollectiveEpilogueFwdINS6_IJS8_SA_S9_EEENS6_IJNS7_ILi1EEESI_SI_EEESC_SE_Li256ELb0ELb1ELb0ELb0EEENS1_19SingleTileSchedulerILb0ELb0ELb1ELi128EEEEEEEEEvNT_6ParamsE --------------------------
	.section	.nv.constant0._ZN7cutlass13device_kernelIN5flash19enable_sm80_to_sm89INS1_16FlashAttnFwdSm80INS1_25CollectiveMainloopFwdSm80ILi8ELi1ELb1EN4cute5tupleIJNS5_1CILi128EEENS7_ILi48EEENS7_ILi256EEEEEELi256ENS_6half_tEfNS_4arch4Sm80ELb0ELb1ELb1ELb0ELb0ELb0ELb1ELb0EEENS1_21CollectiveEpilogueFwdINS6_IJS8_SA_S9_EEENS6_IJNS7_ILi1EEESI_SI_EEESC_SE_Li256ELb0ELb1ELb0ELb0EEENS1_19SingleTileSchedulerILb0ELb0ELb1ELi128EEEEEEEEEvNT_6ParamsE,"a",@progbits
	.sectionflags	@""
	.align	4
.nv.constant0._ZN7cutlass13device_kernelIN5flash19enable_sm80_to_sm89INS1_16FlashAttnFwdSm80INS1_25CollectiveMainloopFwdSm80ILi8ELi1ELb1EN4cute5tupleIJNS5_1CILi128EEENS7_ILi48EEENS7_ILi256EEEEEELi256ENS_6half_tEfNS_4arch4Sm80ELb0ELb1ELb1ELb0ELb0ELb0ELb1ELb0EEENS1_21CollectiveEpilogueFwdINS6_IJS8_SA_S9_EEENS6_IJNS7_ILi1EEESI_SI_EEESC_SE_Li256ELb0ELb1ELb0ELb0EEENS1_19SingleTileSchedulerILb0ELb0ELb1ELi128EEEEEEEEEvNT_6ParamsE:
	.zero		1576


//--------------------- .nv.constant0._ZN7cutlass13device_kernelIN5flash19enable_sm80_to_sm89INS1_16FlashAttnFwdSm80INS1_25CollectiveMainloopFwdSm80ILi8ELi1ELb1EN4cute5tupleIJNS5_1CILi128EEENS7_ILi48EEENS7_ILi256EEEEEELi256ENS_6half_tEfNS_4arch4Sm80ELb0ELb1ELb1ELb1ELb0ELb0ELb1ELb0EEENS1_21CollectiveEpilogueFwdINS6_IJS8_SA_S9_EEENS6_IJNS7_ILi1EEESI_SI_EEESC_SE_Li256ELb1ELb1ELb0ELb0EEENS1_19SingleTileSchedulerILb1ELb0ELb1ELi128EEEEEEEEEvNT_6ParamsE --------------------------
	.section	.nv.constant0._ZN7cutlass13device_kernelIN5flash19enable_sm80_to_sm89INS1_16FlashAttnFwdSm80INS1_25CollectiveMainloopFwdSm80ILi8ELi1ELb1EN4cute5tupleIJNS5_1CILi128EEENS7_ILi48EEENS7_ILi256EEEEEELi256ENS_6half_tEfNS_4arch4Sm80ELb0ELb1ELb1ELb1ELb0ELb0ELb1ELb0EEENS1_21CollectiveEpilogueFwdINS6_IJS8_SA_S9_EEENS6_IJNS7_ILi1EEESI_SI_EEESC_SE_Li256ELb1ELb1ELb0ELb0EEENS1_19SingleTileSchedulerILb1ELb0ELb1ELi128EEEEEEEEEvNT_6ParamsE,"a",@progbits
	.sectionflags	@""
	.align	4
.nv.constant0._ZN7cutlass13device_kernelIN5flash19enable_sm80_to_sm89INS1_16FlashAttnFwdSm80INS1_25CollectiveMainloopFwdSm80ILi8ELi1ELb1EN4cute5tupleIJNS5_1CILi128EEENS7_ILi48EEENS7_ILi256EEEEEELi256ENS_6half_tEfNS_4arch4Sm80ELb0ELb1ELb1ELb1ELb0ELb0ELb1ELb0EEENS1_21CollectiveEpilogueFwdINS6_IJS8_SA_S9_EEENS6_IJNS7_ILi1EEESI_SI_EEESC_SE_Li256ELb1ELb1ELb0ELb0EEENS1_19SingleTileSchedulerILb1ELb0ELb1ELi128EEEEEEEEEvNT_6ParamsE:
	.zero		1576


//--------------------- .nv.constant0._ZN7cutlass13device_kernelIN5flash19enable_sm80_to_sm89INS1_16FlashAttnFwdSm80INS1_25CollectiveMainloopFwdSm80ILi8ELi1ELb0EN4cute5tupleIJNS5_1CILi128EEENS7_ILi32EEENS7_ILi256EEEEEELi256ENS_6half_tEfNS_4arch4Sm80ELb0ELb1ELb1ELb1ELb0ELb1ELb1ELb0EEENS1_21CollectiveEpilogueFwdINS6_IJS8_SA_S9_EEENS6_IJNS7_ILi1EEESI_SI_EEESC_SE_Li256ELb1ELb1ELb0ELb0EEENS1_19SingleTileSchedulerILb1ELb0ELb1ELi128EEEEEEEEEvNT_6ParamsE --------------------------
	.section	.nv.constant0._ZN7cutlass13device_kernelIN5flash19enable_sm80_to_sm89INS1_16FlashAttnFwdSm80INS1_25CollectiveMainloopFwdSm80ILi8ELi1ELb0EN4cute5tupleIJNS5_1CILi128EEENS7_ILi32EEENS7_ILi256EEEEEELi256ENS_6half_tEfNS_4arch4Sm80ELb0ELb1ELb1ELb1ELb0ELb1ELb1ELb0EEENS1_21CollectiveEpilogueFwdINS6_IJS8_SA_S9_EEENS6_IJNS7_ILi1EEESI_SI_EEESC_SE_Li256ELb1ELb1ELb0ELb0EEENS1_19SingleTileSchedulerILb1ELb0ELb1ELi128EEEEEEEEEvNT_6ParamsE,"a",@progbits
	.sectionflags	@""
	.align	4
.nv.constant0._ZN7cutlass13device_kernelIN5flash19enable_sm80_to_sm89INS1_16FlashAttnFwdSm80INS1_25CollectiveMainloopFwdSm80ILi8ELi1ELb0EN4cute5tupleIJNS5_1CILi128EEENS7_ILi32EEENS7_ILi256EEEEEELi256ENS_6half_tEfNS_4arch4Sm80ELb0ELb1ELb1ELb1ELb0ELb1ELb1ELb0EEENS1_21CollectiveEpilogueFwdINS6_IJS8_SA_S9_EEENS6_IJNS7_ILi1EEESI_SI_EEESC_SE_Li256ELb1ELb1ELb0ELb0EEENS1_19SingleTileSchedulerILb1ELb0ELb1ELi128EEEEEEEEEvNT_6ParamsE:
	.zero		1576


//--------------------- .nv.constant0._ZN7cutlass13device_kernelIN5flash19enable_sm80_to_sm89INS1_16FlashAttnFwdSm80INS1_25CollectiveMainloopFwdSm80ILi8ELi1ELb1EN4cute5tupleIJNS5_1CILi128EEENS7_ILi64EEENS7_ILi256EEEEEELi256ENS_6half_tEfNS_4arch4Sm80ELb1ELb0ELb1ELb0ELb0ELb0ELb1ELb0EEENS1_21CollectiveEpilogueFwdINS6_IJS8_SA_S9_EEENS6_IJNS7_ILi1EEESI_SI_EEESC_SE_Li256ELb0ELb1ELb0ELb0EEENS1_30DynamicPersistentTileSchedulerILi256ELi256ELb0ELb1ELb0EEEEEEEEEvNT_6ParamsE --------------------------
	.section	.nv.constant0._ZN7cutlass13device_kernelIN5flash19enable_sm80_to_sm89INS1_16FlashAttnFwdSm80INS1_25CollectiveMainloopFwdSm80ILi8ELi1ELb1EN4cute5tupleIJNS5_1CILi128EEENS7_ILi64EEENS7_ILi256EEEEEELi256ENS_6half_tEfNS_4arch4Sm80ELb1ELb0ELb1ELb0ELb0ELb0ELb1ELb0EEENS1_21CollectiveEpilogueFwdINS6_IJS8_SA_S9_EEENS6_IJNS7_ILi1EEESI_SI_EEESC_SE_Li256ELb0ELb1ELb0ELb0EEENS1_30DynamicPersistentTileSchedulerILi256ELi256ELb0ELb1ELb0EEEEEEEEEvNT_6ParamsE,"a",@progbits
	.sectionflags	@""
	.align	4
.nv.constant0._ZN7cutlass13device_kernelIN5flash19enable_sm80_to_sm89INS1_16FlashAttnFwdSm80INS1_25CollectiveMainloopFwdSm80ILi8ELi1ELb1EN4cute5tupleIJNS5_1CILi128EEENS7_ILi64EEENS7_ILi256EEEEEELi256ENS_6half_tEfNS_4arch4Sm80ELb1ELb0ELb1ELb0ELb0ELb0ELb1ELb0EEENS1_21CollectiveEpilogueFwdINS6_IJS8_SA_S9_EEENS6_IJNS7_ILi1EEESI_SI_EEESC_SE_Li256ELb0ELb1ELb0ELb0EEENS1_30DynamicPersistentTileSchedulerILi256ELi256ELb0ELb1ELb0EEEEEEEEEvNT_6ParamsE:
	.zero		1592


//--------------------- .nv.constant0._ZN7cutlass13device_kernelIN5flash19enable_sm80_to_sm89INS1_16FlashAttnFwdSm80INS1_25CollectiveMainloopFwdSm80ILi8ELi1ELb1EN4cute5tupleIJNS5_1CILi128EEENS7_ILi64EEENS7_ILi256EEEEEELi256ENS_6half_tEfNS_4arch4Sm80ELb1ELb0ELb1ELb1ELb0ELb0ELb1ELb0EEENS1_21CollectiveEpilogueFwdINS6_IJS8_SA_S9_EEENS6_IJNS7_ILi1EEESI_SI_EEESC_SE_Li256ELb1ELb1ELb0ELb0EEENS1_19SingleTileSchedulerILb1ELb0ELb1ELi128EEEEEEEEEvNT_6ParamsE --------------------------
	.section	.nv.constant0._ZN7cutlass13device_kernelIN5flash19enable_sm80_to_sm89INS1_16FlashAttnFwdSm80INS1_25CollectiveMainloopFwdSm80ILi8ELi1ELb1EN4cute5tupleIJNS5_1CILi128EEENS7_ILi64EEENS7_ILi256EEEEEELi256ENS_6half_tEfNS_4arch4Sm80ELb1ELb0ELb1ELb1ELb0ELb0ELb1ELb0EEENS1_21CollectiveEpilogueFwdINS6_IJS8_SA_S9_EEENS6_IJNS7_ILi1EEESI_SI_EEESC_SE_Li256ELb1ELb1ELb0ELb0EEENS1_19SingleTileSchedulerILb1ELb0ELb1ELi128EEEEEEEEEvNT_6ParamsE,"a",@progbits
	.sectionflags	@""
	.align	4
.nv.constant0._ZN7cutlass13device_kernelIN5flash19enable_sm80_to_sm89INS1_16FlashAttnFwdSm80INS1_25CollectiveMainloopFwdSm80ILi8ELi1ELb1EN4cute5tupleIJNS5_1CILi128EEENS7_ILi64EEENS7_ILi256EEEEEELi256ENS_6half_tEfNS_4arch4Sm80ELb1ELb0ELb1ELb1ELb0ELb0ELb1ELb0EEENS1_21CollectiveEpilogueFwdINS6_IJS8_SA_S9_EEENS6_IJNS7_ILi1EEESI_SI_EEESC_SE_Li256ELb1ELb1ELb0ELb0EEENS1_19SingleTileSchedulerILb1ELb0ELb1ELi128EEEEEEEEEvNT_6ParamsE:
	.zero		1576


//--------------------- .nv.constant0._ZN7cutlass13device_kernelIN5flash19enable_sm80_to_sm89INS1_16FlashAttnFwdSm80INS1_25CollectiveMainloopFwdSm80ILi8ELi1ELb0EN4cute5tupleIJNS5_1CILi128EEENS7_ILi32EEENS7_ILi256EEEEEELi256ENS_6half_tEfNS_4arch4Sm80ELb1ELb0ELb1ELb1ELb0ELb1ELb1ELb0EEENS1_21CollectiveEpilogueFwdINS6_IJS8_SA_S9_EEENS6_IJNS7_ILi1EEESI_SI_EEESC_SE_Li256ELb1ELb1ELb0ELb0EEENS1_19SingleTileSchedulerILb1ELb0ELb1ELi128EEEEEEEEEvNT_6ParamsE --------------------------
	.section	.nv.constant0._ZN7cutlass13device_kernelIN5flash19enable_sm80_to_sm89INS1_16FlashAttnFwdSm80INS1_25CollectiveMainloopFwdSm80ILi8ELi1ELb0EN4cute5tupleIJNS5_1CILi128EEENS7_ILi32EEENS7_ILi256EEEEEELi256ENS_6half_tEfNS_4arch4Sm80ELb1ELb0ELb1ELb1ELb0ELb1ELb1ELb0EEENS1_21CollectiveEpilogueFwdINS6_IJS8_SA_S9_EEENS6_IJNS7_ILi1EEESI_SI_EEESC_SE_Li256ELb1ELb1ELb0ELb0EEENS1_19SingleTileSchedulerILb1ELb0ELb1ELi128EEEEEEEEEvNT_6ParamsE,"a",@progbits
	.sectionflags	@""
	.align	4
.nv.constant0._ZN7cutlass13device_kernelIN5flash19enable_sm80_to_sm89INS1_16FlashAttnFwdSm80INS1_25CollectiveMainloopFwdSm80ILi8ELi1ELb0EN4cute5tupleIJNS5_1CILi128EEENS7_ILi32EEENS7_ILi256EEEEEELi256ENS_6half_tEfNS_4arch4Sm80ELb1ELb0ELb1ELb1ELb0ELb1ELb1ELb0EEENS1_21CollectiveEpilogueFwdINS6_IJS8_SA_S9_EEENS6_IJNS7_ILi1EEESI_SI_EEESC_SE_Li256ELb1ELb1ELb0ELb0EEENS1_19SingleTileSchedulerILb1ELb0ELb1ELi128EEEEEEEEEvNT_6ParamsE:
	.zero		1576


//--------------------- .nv.constant0._ZN7cutlass13device_kernelIN5flash19enable_sm80_to_sm89INS1_16FlashAttnFwdSm80INS1_25CollectiveMainloopFwdSm80ILi8ELi1ELb0EN4cute5tupleIJNS5_1CILi128EEENS7_ILi96EEENS7_ILi256EEEEEELi256ENS_6half_tEfNS_4arch4Sm80ELb0ELb0ELb1ELb0ELb0ELb0ELb1ELb0EEENS1_21CollectiveEpilogueFwdINS6_IJS8_SA_S9_EEENS6_IJNS7_ILi1EEESI_SI_EEESC_SE_Li256ELb0ELb1ELb0ELb0EEENS1_19SingleTileSchedulerILb0ELb0ELb1ELi128EEEEEEEEEvNT_6ParamsE --------------------------
	.section	.nv.constant0._ZN7cutlass13device_kernelIN5flash19enable_sm80_to_sm89INS1_16FlashAttnFwdSm80INS1_25CollectiveMainloopFwdSm80ILi8ELi1ELb0EN4cute5tupleIJNS5_1CILi128EEENS7_ILi96EEENS7_ILi256EEEEEELi256ENS_6half_tEfNS_4arch4Sm80ELb0ELb0ELb1ELb0ELb0ELb0ELb1ELb0EEENS1_21CollectiveEpilogueFwdINS6_IJS8_SA_S9_EEENS6_IJNS7_ILi1EEESI_SI_EEESC_SE_Li256ELb0ELb1ELb0ELb0EEENS1_19SingleTileSchedulerILb0ELb0ELb1ELi128EEEEEEEEEvNT_6ParamsE,"a",@progbits
	.sectionflags	@""
	.align	4
.nv.constant0._ZN7cutlass13device_kernelIN5flash19enable_sm80_to_sm89INS1_16FlashAttnFwdSm80INS1_25CollectiveMainloopFwdSm80ILi8ELi1ELb0EN4cute5tupleIJNS5_1CILi128EEENS7_ILi96EEENS7_ILi256EEEEEELi256ENS_6half_tEfNS_4arch4Sm80ELb0ELb0ELb1ELb0ELb0ELb0ELb1ELb0EEENS1_21CollectiveEpilogueFwdINS6_IJS8_SA_S9_EEENS6_IJNS7_ILi1EEESI_SI_EEESC_SE_Li256ELb0ELb1ELb0ELb0EEENS1_19SingleTileSchedulerILb0ELb0ELb1ELi128EEEEEEEEEvNT_6ParamsE:
	.zero		1576


//--------------------- .nv.constant0._ZN7cutlass13device_kernelIN5flash19enable_sm80_to_sm89INS1_16FlashAttnFwdSm80INS1_25CollectiveMainloopFwdSm80ILi8ELi1ELb0EN4cute5tupleIJNS5_1CILi128EEENS7_ILi96EEENS7_ILi256EEEEEELi256ENS_6half_tEfNS_4arch4Sm80ELb0ELb0ELb1ELb1ELb0ELb0ELb1ELb0EEENS1_21CollectiveEpilogueFwdINS6_IJS8_SA_S9_EEENS6_IJNS7_ILi1EEESI_SI_EEESC_SE_Li256ELb1ELb1ELb0ELb0EEENS1_19SingleTileSchedulerILb1ELb0ELb1ELi128EEEEEEEEEvNT_6ParamsE --------------------------
	.section	.nv.constant0._ZN7cutlass13device_kernelIN5flash19enable_sm80_to_sm89INS1_16FlashAttnFwdSm80INS1_25CollectiveMainloopFwdSm80ILi8ELi1ELb0EN4cute5tupleIJNS5_1CILi128EEENS7_ILi96EEENS7_ILi256EEEEEELi256ENS_6half_tEfNS_4arch4Sm80ELb0ELb0ELb1ELb1ELb0ELb0ELb1ELb0EEENS1_21CollectiveEpilogueFwdINS6_IJS8_SA_S9_EEENS6_IJNS7_ILi1EEESI_SI_EEESC_SE_Li256ELb1ELb1ELb0ELb0EEENS1_19SingleTileSchedulerILb1ELb0ELb1ELi128EEEEEEEEEvNT_6ParamsE,"a",@progbits
	.sectionflags	@""
	.align	4
.nv.constant0._ZN7cutlass13device_kernelIN5flash19enable_sm80_to_sm89INS1_16FlashAttnFwdSm80INS1_25CollectiveMainloopFwdSm80ILi8ELi1ELb0EN4cute5tupleIJNS5_1CILi128EEENS7_ILi96EEENS7_ILi256EEEEEELi256ENS_6half_tEfNS_4arch4Sm80ELb0ELb0ELb1ELb1ELb0ELb0ELb1ELb0EEENS1_21CollectiveEpilogueFwdINS6_IJS8_SA_S9_EEENS6_IJNS7_ILi1EEESI_SI_EEESC_SE_Li256ELb1ELb1ELb0ELb0EEENS1_19SingleTileSchedulerILb1ELb0ELb1ELi128EEEEEEEEEvNT_6ParamsE:
	.zero		1576


//--------------------- .nv.constant0._ZN7cutlass13device_kernelIN5flash19enable_sm80_to_sm89INS1_16FlashAttnFwdSm80INS1_25CollectiveMainloopFwdSm80ILi8ELi1ELb0EN4cute5tupleIJNS5_1CILi128EEENS7_ILi48EEENS7_ILi256EEEEEELi256ENS_6half_tEfNS_4arch4Sm80ELb0ELb0ELb1ELb1ELb0ELb1ELb1ELb0EEENS1_21CollectiveEpilogueFwdINS6_IJS8_SA_S9_EEENS6_IJNS7_ILi1EEESI_SI_EEESC_SE_Li256ELb1ELb1ELb0ELb0EEENS1_19SingleTileSchedulerILb1ELb0ELb1ELi128EEEEEEEEEvNT_6ParamsE --------------------------
	.section	.nv.constant0._ZN7cutlass13device_kernelIN5flash19enable_sm80_to_sm89INS1_16FlashAttnFwdSm80INS1_25CollectiveMainloopFwdSm80ILi8ELi1ELb0EN4cute5tupleIJNS5_1CILi128EEENS7_ILi48EEENS7_ILi256EEEEEELi256ENS_6half_tEfNS_4arch4Sm80ELb0ELb0ELb1ELb1ELb0ELb1ELb1ELb0EEENS1_21CollectiveEpilogueFwdINS6_IJS8_SA_S9_EEENS6_IJNS7_ILi1EEESI_SI_EEESC_SE_Li256ELb1ELb1ELb0ELb0EEENS1_19SingleTileSchedulerILb1ELb0ELb1ELi128EEEEEEEEEvNT_6ParamsE,"a",@progbits
	.sectionflags	@""
	.align	4
.nv.constant0._ZN7cutlass13device_kernelIN5flash19enable_sm80_to_sm89INS1_16FlashAttnFwdSm80INS1_25CollectiveMainloopFwdSm80ILi8ELi1ELb0EN4cute5tupleIJNS5_1CILi128EEENS7_ILi48EEENS7_ILi256EEEEEELi256ENS_6half_tEfNS_4arch4Sm80ELb0ELb0ELb1ELb1ELb0ELb1ELb1ELb0EEENS1_21CollectiveEpilogueFwdINS6_IJS8_SA_S9_EEENS6_IJNS7_ILi1EEESI_SI_EEESC_SE_Li256ELb1ELb1ELb0ELb0EEENS1_19SingleTileSchedulerILb1ELb0ELb1ELi128EEEEEEEEEvNT_6ParamsE:
	.zero		1576


//--------------------- .nv.constant0._ZN7cutlass13device_kernelIN5flash19enable_sm80_to_sm89INS1_16FlashAttnFwdSm80INS1_25CollectiveMainloopFwdSm80ILi8ELi1ELb0EN4cute5tupleIJNS5_1CILi128EEENS7_ILi64EEENS7_ILi256EEEEEELi256ENS_6half_tEfNS_4arch4Sm80ELb0ELb1ELb1ELb0ELb0ELb0ELb1ELb0EEENS1_21CollectiveEpilogueFwdINS6_IJS8_SA_S9_EEENS6_IJNS7_ILi1EEESI_SI_EEESC_SE_Li256ELb0ELb1ELb0ELb0EEENS1_19SingleTileSchedulerILb0ELb0ELb1ELi128EEEEEEEEEvNT_6ParamsE --------------------------
	.section	.nv.constant0._ZN7cutlass13device_kernelIN5flash19enable_sm80_to_sm89INS1_16FlashAttnFwdSm80INS1_25CollectiveMainloopFwdSm80ILi8ELi1ELb0EN4cute5tupleIJNS5_1CILi128EEENS7_ILi64EEENS7_ILi256EEEEEELi256ENS_6half_tEfNS_4arch4Sm80ELb0ELb1ELb1ELb0ELb0ELb0ELb1ELb0EEENS1_21CollectiveEpilogueFwdINS6_IJS8_SA_S9_EEENS6_IJNS7_ILi1EEESI_SI_EEESC_SE_Li256ELb0ELb1ELb0ELb0EEENS1_19SingleTileSchedulerILb0ELb0ELb1ELi128EEEEEEEEEvNT_6ParamsE,"a",@progbits
	.sectionflags	@""
	.align	4
.nv.constant0._ZN7cutlass13device_kernelIN5flash19enable_sm80_to_sm89INS1_16FlashAttnFwdSm80INS1_25CollectiveMainloopFwdSm80ILi8ELi1ELb0EN4cute5tupleIJNS5_1CILi128EEENS7_ILi64EEENS7_ILi256EEEEEELi256ENS_6half_tEfNS_4arch4Sm80ELb0ELb1ELb1ELb0ELb0ELb0ELb1ELb0EEENS1_21CollectiveEpilogueFwdINS6_IJS8_SA_S9_EEENS6_IJNS7_ILi1EEESI_SI_EEESC_SE_Li256ELb0ELb1ELb0ELb0EEENS1_19SingleTileSchedulerILb0ELb0ELb1ELi128EEEEEEEEEvNT_6ParamsE:
	.zero		1576


//--------------------- .nv.constant0._ZN7cutlass13device_kernelIN5flash19enable_sm80_to_sm89INS1_16FlashAttnFwdSm80INS1_25CollectiveMainloopFwdSm80ILi8ELi1ELb0EN4cute5tupleIJNS5_1CILi128EEENS7_ILi64EEENS7_ILi256EEEEEELi256ENS_6half_tEfNS_4arch4Sm80ELb0ELb1ELb1ELb1ELb0ELb0ELb1ELb0EEENS1_21CollectiveEpilogueFwdINS6_IJS8_SA_S9_EEENS6_IJNS7_ILi1EEESI_SI_EEESC_SE_Li256ELb1ELb1ELb0ELb0EEENS1_19SingleTileSchedulerILb1ELb0ELb1ELi128EEEEEEEEEvNT_6ParamsE --------------------------
	.section	.nv.constant0._ZN7cutlass13device_kernelIN5flash19enable_sm80_to_sm89INS1_16FlashAttnFwdSm80INS1_25CollectiveMainloopFwdSm80ILi8ELi1ELb0EN4cute5tupleIJNS5_1CILi128EEENS7_ILi64EEENS7_ILi256EEEEEELi256ENS_6half_tEfNS_4arch4Sm80ELb0ELb1ELb1ELb1ELb0ELb0ELb1ELb0EEENS1_21CollectiveEpilogueFwdINS6_IJS8_SA_S9_EEENS6_IJNS7_ILi1EEESI_SI_EEESC_SE_Li256ELb1ELb1ELb0ELb0EEENS1_19SingleTileSchedulerILb1ELb0ELb1ELi128EEEEEEEEEvNT_6ParamsE,"a",@progbits
	.sectionflags	@""
	.align	4
.nv.constant0._ZN7cutlass13device_kernelIN5flash19enable_sm80_to_sm89INS1_16FlashAttnFwdSm80INS1_25CollectiveMainloopFwdSm80ILi8ELi1ELb0EN4cute5tupleIJNS5_1CILi128EEENS7_ILi64EEENS7_ILi256EEEEEELi256ENS_6half_tEfNS_4arch4Sm80ELb0ELb1ELb1ELb1ELb0ELb0ELb1ELb0EEENS1_21CollectiveEpilogueFwdINS6_IJS8_SA_S9_EEENS6_IJNS7_ILi1EEESI_SI_EEESC_SE_Li256ELb1ELb1ELb0ELb0EEENS1_19SingleTileSchedulerILb1ELb0ELb1ELi128EEEEEEEEEvNT_6ParamsE:
	.zero		1576


//--------------------- .nv.constant0._ZN7cutlass13device_kernelIN5flash19enable_sm80_to_sm89INS1_16FlashAttnFwdSm80INS1_25CollectiveMainloopFwdSm80ILi8ELi1ELb0EN4cute5tupleIJNS5_1CILi128EEENS7_ILi48EEENS7_ILi256EEEEEELi256ENS_6half_tEfNS_4arch4Sm80ELb0ELb1ELb1ELb1ELb0ELb1ELb1ELb0EEENS1_21CollectiveEpilogueFwdINS6_IJS8_SA_S9_EEENS6_IJNS7_ILi1EEESI_SI_EEESC_SE_Li256ELb1ELb1ELb0ELb0EEENS1_19SingleTileSchedulerILb1ELb0ELb1ELi128EEEEEEEEEvNT_6ParamsE --------------------------
	.section	.nv.constant0._ZN7cutlass13device_kernelIN5flash19enable_sm80_to_sm89INS1_16FlashAttnFwdSm80INS1_25CollectiveMainloopFwdSm80ILi8ELi1ELb0EN4cute5tupleIJNS5_1CILi128EEENS7_ILi48EEENS7_ILi256EEEEEELi256ENS_6half_tEfNS_4arch4Sm80ELb0ELb1ELb1ELb1ELb0ELb1ELb1ELb0EEENS1_21CollectiveEpilogueFwdINS6_IJS8_SA_S9_EEENS6_IJNS7_ILi1EEESI_SI_EEESC_SE_Li256ELb1ELb1ELb0ELb0EEENS1_19SingleTileSchedulerILb1ELb0ELb1ELi128EEEEEEEEEvNT_6ParamsE,"a",@progbits
	.sectionflags	@""
	.align	4
.nv.constant0._ZN7cutlass13device_kernelIN5flash19enable_sm80_to_sm89INS1_16FlashAttnFwdSm80INS1_25CollectiveMainloopFwdSm80ILi8ELi1ELb0EN4cute5tupleIJNS5_1CILi128EEENS7_ILi48EEENS7_ILi256EEEEEELi256ENS_6half_tEfNS_4arch4Sm80ELb0ELb1ELb1ELb1ELb0ELb1ELb1ELb0EEENS1_21CollectiveEpilogueFwdINS6_IJS8_SA_S9_EEENS6_IJNS7_ILi1EEESI_SI_EEESC_SE_Li256ELb1ELb1ELb0ELb0EEENS1_19SingleTileSchedulerILb1ELb0ELb1ELi128EEEEEEEEEvNT_6ParamsE:
	.zero		1576


//--------------------- .nv.constant0._ZN7cutlass13device_kernelIN5flash19enable_sm80_to_sm89INS1_16FlashAttnFwdSm80INS1_25CollectiveMainloopFwdSm80ILi8ELi1ELb0EN4cute5tupleIJNS5_1CILi128EEENS7_ILi96EEENS7_ILi256EEEEEELi256ENS_6half_tEfNS_4arch4Sm80ELb1ELb0ELb1ELb0ELb0ELb0ELb1ELb0EEENS1_21CollectiveEpilogueFwdINS6_IJS8_SA_S9_EEENS6_IJNS7_ILi1EEESI_SI_EEESC_SE_Li256ELb0ELb1ELb0ELb0EEENS1_30DynamicPersistentTileSchedulerILi256ELi256ELb0ELb1ELb0EEEEEEEEEvNT_6ParamsE --------------------------
	.section	.nv.constant0._ZN7cutlass13device_kernelIN5flash19enable_sm80_to_sm89INS1_16FlashAttnFwdSm80INS1_25CollectiveMainloopFwdSm80ILi8ELi1ELb0EN4cute5tupleIJNS5_1CILi128EEENS7_ILi96EEENS7_ILi256EEEEEELi256ENS_6half_tEfNS_4arch4Sm80ELb1ELb0ELb1ELb0ELb0ELb0ELb1ELb0EEENS1_21CollectiveEpilogueFwdINS6_IJS8_SA_S9_EEENS6_IJNS7_ILi1EEESI_SI_EEESC_SE_Li256ELb0ELb1ELb0ELb0EEENS1_30DynamicPersistentTileSchedulerILi256ELi256ELb0ELb1ELb0EEEEEEEEEvNT_6ParamsE,"a",@progbits
	.sectionflags	@""
	.align	4
.nv.constant0._ZN7cutlass13device_kernelIN5flash19enable_sm80_to_sm89INS1_16FlashAttnFwdSm80INS1_25CollectiveMainloopFwdSm80ILi8ELi1ELb0EN4cute5tupleIJNS5_1CILi128EEENS7_ILi96EEENS7_ILi256EEEEEELi256ENS_6half_tEfNS_4arch4Sm80ELb1ELb0ELb1ELb0ELb0ELb0ELb1ELb0EEENS1_21CollectiveEpilogueFwdINS6_IJS8_SA_S9_EEENS6_IJNS7_ILi1EEESI_SI_EEESC_SE_Li256ELb0ELb1ELb0ELb0EEENS1_30DynamicPersistentTileSchedulerILi256ELi256ELb0ELb1ELb0EEEEEEEEEvNT_6ParamsE:
	.zero		1592


//--------------------- .nv.constant0._ZN7cutlass13device_kernelIN5flash19enable_sm80_to_sm89INS1_16FlashAttnFwdSm80INS1_25CollectiveMainloopFwdSm80ILi8ELi1ELb0EN4cute5tupleIJNS5_1CILi128EEENS7_ILi96EEENS7_ILi256EEEEEELi256ENS_6half_tEfNS_4arch4Sm80ELb1ELb0ELb1ELb1ELb0ELb0ELb1ELb0EEENS1_21CollectiveEpilogueFwdINS6_IJS8_SA_S9_EEENS6_IJNS7_ILi1EEESI_SI_EEESC_SE_Li256ELb1ELb1ELb0ELb0EEENS1_19SingleTileSchedulerILb1ELb0ELb1ELi128EEEEEEEEEvNT_6ParamsE --------------------------
	.section	.nv.constant0._ZN7cutlass13device_kernelIN5flash19enable_sm80_to_sm89INS1_16FlashAttnFwdSm80INS1_25CollectiveMainloopFwdSm80ILi8ELi1ELb0EN4cute5tupleIJNS5_1CILi128EEENS7_ILi96EEENS7_ILi256EEEEEELi256ENS_6half_tEfNS_4arch4Sm80ELb1ELb0ELb1ELb1ELb0ELb0ELb1ELb0EEENS1_21CollectiveEpilogueFwdINS6_IJS8_SA_S9_EEENS6_IJNS7_ILi1EEESI_SI_EEESC_SE_Li256ELb1ELb1ELb0ELb0EEENS1_19SingleTileSchedulerILb1ELb0ELb1ELi128EEEEEEEEEvNT_6ParamsE,"a",@progbits
	.sectionflags	@""
	.align	4
.nv.constant0._ZN7cutlass13device_kernelIN5flash19enable_sm80_to_sm89INS1_16FlashAttnFwdSm80INS1_25CollectiveMainloopFwdSm80ILi8ELi1ELb0EN4cute5tupleIJNS5_1CILi128EEENS7_ILi96EEENS7_ILi256EEEEEELi256ENS_6half_tEfNS_4arch4Sm80ELb1ELb0ELb1ELb1ELb0ELb0ELb1ELb0EEENS1_21CollectiveEpilogueFwdINS6_IJS8_SA_S9_EEENS6_IJNS7_ILi1EEESI_SI_EEESC_SE_Li256ELb1ELb1ELb0ELb0EEENS1_19SingleTileSchedulerILb1ELb0ELb1ELi128EEEEEEEEEvNT_6ParamsE:
	.zero		1576


//--------------------- .nv.constant0._ZN7cutlass13device_kernelIN5flash19enable_sm80_to_sm89INS1_16FlashAttnFwdSm80INS1_25CollectiveMainloopFwdSm80ILi8ELi1ELb0EN4cute5tupleIJNS5_1CILi128EEENS7_ILi48EEENS7_ILi256EEEEEELi256ENS_6half_tEfNS_4arch4Sm80ELb1ELb0ELb1ELb1ELb0ELb1ELb1ELb0EEENS1_21CollectiveEpilogueFwdINS6_IJS8_SA_S9_EEENS6_IJNS7_ILi1EEESI_SI_EEESC_SE_Li256ELb1ELb1ELb0ELb0EEENS1_19SingleTileSchedulerILb1ELb0ELb1ELi128EEEEEEEEEvNT_6ParamsE --------------------------
	.section	.nv.constant0._ZN7cutlass13device_kernelIN5flash19enable_sm80_to_sm89INS1_16FlashAttnFwdSm80INS1_25CollectiveMainloopFwdSm80ILi8ELi1ELb0EN4cute5tupleIJNS5_1CILi128EEENS7_ILi48EEENS7_ILi256EEEEEELi256ENS_6half_tEfNS_4arch4Sm80ELb1ELb0ELb1ELb1ELb0ELb1ELb1ELb0EEENS1_21CollectiveEpilogueFwdINS6_IJS8_SA_S9_EEENS6_IJNS7_ILi1EEESI_SI_EEESC_SE_Li256ELb1ELb1ELb0ELb0EEENS1_19SingleTileSchedulerILb1ELb0ELb1ELi128EEEEEEEEEvNT_6ParamsE,"a",@progbits
	.sectionflags	@""
	.align	4
.nv.constant0._ZN7cutlass13device_kernelIN5flash19enable_sm80_to_sm89INS1_16FlashAttnFwdSm80INS1_25CollectiveMainloopFwdSm80ILi8ELi1ELb0EN4cute5tupleIJNS5_1CILi128EEENS7_ILi48EEENS7_ILi256EEEEEELi256ENS_6half_tEfNS_4arch4Sm80ELb1ELb0ELb1ELb1ELb0ELb1ELb1ELb0EEENS1_21CollectiveEpilogueFwdINS6_IJS8_SA_S9_EEENS6_IJNS7_ILi1EEESI_SI_EEESC_SE_Li256ELb1ELb1ELb0ELb0EEENS1_19SingleTileSchedulerILb1ELb0ELb1ELi128EEEEEEEEEvNT_6ParamsE:
	.zero		1576


//--------------------- SYMBOLS --------------------------

	.type		.nv.reservedSmem.offset0,@object
	.size		.nv.reservedSmem.offset0,0x4
